//
// Generated by NVIDIA NVVM Compiler
//
// Compiler Build ID: CL-36424714
// Cuda compilation tools, release 13.0, V13.0.88
// Based on NVVM 20.0.0
//

.version 9.0
.target sm_100
.address_size 64

	// .globl	_Z20reluActivationKernelPdi

.visible .entry _Z20reluActivationKernelPdi(
	.param .u64 .ptr .align 1 _Z20reluActivationKernelPdi_param_0,
	.param .u32 _Z20reluActivationKernelPdi_param_1
)
{
	.reg .pred 	%p<2>;
	.reg .b32 	%r<6>;
	.reg .b64 	%rd<5>;
	.reg .b64 	%fd<3>;

	ld.param.u64 	%rd1, [_Z20reluActivationKernelPdi_param_0];
	ld.param.u32 	%r2, [_Z20reluActivationKernelPdi_param_1];
	mov.u32 	%r3, %ctaid.x;
	mov.u32 	%r4, %ntid.x;
	mov.u32 	%r5, %tid.x;
	mad.lo.s32 	%r1, %r3, %r4, %r5;
	setp.ge.s32 	%p1, %r1, %r2;
	@%p1 bra 	$L__BB0_2;
	cvta.to.global.u64 	%rd2, %rd1;
	mul.wide.s32 	%rd3, %r1, 8;
	add.s64 	%rd4, %rd2, %rd3;
	ld.global.f64 	%fd1, [%rd4];
	max.f64 	%fd2, %fd1, 0d0000000000000000;
	st.global.f64 	[%rd4], %fd2;
$L__BB0_2:
	ret;

}
	// .globl	_Z25reluActivationFloatKernelPfi
.visible .entry _Z25reluActivationFloatKernelPfi(
	.param .u64 .ptr .align 1 _Z25reluActivationFloatKernelPfi_param_0,
	.param .u32 _Z25reluActivationFloatKernelPfi_param_1
)
{
	.reg .pred 	%p<2>;
	.reg .b32 	%r<6>;
	.reg .b32 	%f<3>;
	.reg .b64 	%rd<5>;

	ld.param.u64 	%rd1, [_Z25reluActivationFloatKernelPfi_param_0];
	ld.param.u32 	%r2, [_Z25reluActivationFloatKernelPfi_param_1];
	mov.u32 	%r3, %ctaid.x;
	mov.u32 	%r4, %ntid.x;
	mov.u32 	%r5, %tid.x;
	mad.lo.s32 	%r1, %r3, %r4, %r5;
	setp.ge.s32 	%p1, %r1, %r2;
	@%p1 bra 	$L__BB1_2;
	cvta.to.global.u64 	%rd2, %rd1;
	mul.wide.s32 	%rd3, %r1, 4;
	add.s64 	%rd4, %rd2, %rd3;
	ld.global.f32 	%f1, [%rd4];
	max.f32 	%f2, %f1, 0f00000000;
	st.global.f32 	[%rd4], %f2;
$L__BB1_2:
	ret;

}
	// .globl	_Z24backwardOutputGradKernelPdS_S_i
.visible .entry _Z24backwardOutputGradKernelPdS_S_i(
	.param .u64 .ptr .align 1 _Z24backwardOutputGradKernelPdS_S_i_param_0,
	.param .u64 .ptr .align 1 _Z24backwardOutputGradKernelPdS_S_i_param_1,
	.param .u64 .ptr .align 1 _Z24backwardOutputGradKernelPdS_S_i_param_2,
	.param .u32 _Z24backwardOutputGradKernelPdS_S_i_param_3
)
{
	.reg .pred 	%p<4>;
	.reg .b32 	%r<6>;
	.reg .b64 	%rd<11>;
	.reg .b64 	%fd<4>;

	ld.param.u64 	%rd1, [_Z24backwardOutputGradKernelPdS_S_i_param_0];
	ld.param.u64 	%rd2, [_Z24backwardOutputGradKernelPdS_S_i_param_1];
	ld.param.u64 	%rd3, [_Z24backwardOutputGradKernelPdS_S_i_param_2];
	ld.param.u32 	%r3, [_Z24backwardOutputGradKernelPdS_S_i_param_3];
	mov.u32 	%r4, %tid.x;
	mov.u32 	%r2, %ctaid.x;
	setp.ge.s32 	%p1, %r2, %r3;
	setp.gt.u32 	%p2, %r4, 9;
	or.pred  	%p3, %p1, %p2;
	@%p3 bra 	$L__BB2_2;
	cvta.to.global.u64 	%rd4, %rd1;
	cvta.to.global.u64 	%rd5, %rd2;
	cvta.to.global.u64 	%rd6, %rd3;
	mad.lo.s32 	%r5, %r2, 10, %r4;
	mul.wide.u32 	%rd7, %r5, 8;
	add.s64 	%rd8, %rd4, %rd7;
	ld.global.f64 	%fd1, [%rd8];
	add.s64 	%rd9, %rd5, %rd7;
	ld.global.f64 	%fd2, [%rd9];
	sub.f64 	%fd3, %fd1, %fd2;
	add.s64 	%rd10, %rd6, %rd7;
	st.global.f64 	[%rd10], %fd3;
$L__BB2_2:
	ret;

}
	// .globl	_Z24backwardHiddenGradKernelPdS_ii
.visible .entry _Z24backwardHiddenGradKernelPdS_ii(
	.param .u64 .ptr .align 1 _Z24backwardHiddenGradKernelPdS_ii_param_0,
	.param .u64 .ptr .align 1 _Z24backwardHiddenGradKernelPdS_ii_param_1,
	.param .u32 _Z24backwardHiddenGradKernelPdS_ii_param_2,
	.param .u32 _Z24backwardHiddenGradKernelPdS_ii_param_3
)
{
	.reg .pred 	%p<5>;
	.reg .b32 	%r<10>;
	.reg .b64 	%rd<8>;
	.reg .b64 	%fd<5>;

	ld.param.u64 	%rd1, [_Z24backwardHiddenGradKernelPdS_ii_param_0];
	ld.param.u64 	%rd2, [_Z24backwardHiddenGradKernelPdS_ii_param_1];
	ld.param.u32 	%r4, [_Z24backwardHiddenGradKernelPdS_ii_param_2];
	ld.param.u32 	%r3, [_Z24backwardHiddenGradKernelPdS_ii_param_3];
	mov.u32 	%r5, %ctaid.x;
	mov.u32 	%r6, %ntid.x;
	mov.u32 	%r7, %tid.x;
	mad.lo.s32 	%r1, %r5, %r6, %r7;
	div.s32 	%r2, %r1, %r3;
	setp.ge.s32 	%p1, %r2, %r4;
	setp.lt.s32 	%p2, %r3, 0;
	or.pred  	%p3, %p2, %p1;
	@%p3 bra 	$L__BB3_2;
	cvta.to.global.u64 	%rd3, %rd2;
	cvta.to.global.u64 	%rd4, %rd1;
	rem.s32 	%r8, %r1, %r3;
	mad.lo.s32 	%r9, %r2, %r3, %r8;
	mul.wide.s32 	%rd5, %r9, 8;
	add.s64 	%rd6, %rd3, %rd5;
	ld.global.f64 	%fd1, [%rd6];
	add.s64 	%rd7, %rd4, %rd5;
	ld.global.f64 	%fd2, [%rd7];
	setp.gt.f64 	%p4, %fd2, 0d0000000000000000;
	selp.f64 	%fd3, 0d3FF0000000000000, 0d0000000000000000, %p4;
	mul.f64 	%fd4, %fd1, %fd3;
	st.global.f64 	[%rd6], %fd4;
$L__BB3_2:
	ret;

}
	// .globl	_Z13addBiasKernelPfS_ii
.visible .entry _Z13addBiasKernelPfS_ii(
	.param .u64 .ptr .align 1 _Z13addBiasKernelPfS_ii_param_0,
	.param .u64 .ptr .align 1 _Z13addBiasKernelPfS_ii_param_1,
	.param .u32 _Z13addBiasKernelPfS_ii_param_2,
	.param .u32 _Z13addBiasKernelPfS_ii_param_3
)
{
	.reg .pred 	%p<4>;
	.reg .b32 	%r<10>;
	.reg .b32 	%f<4>;
	.reg .b64 	%rd<9>;

	ld.param.u64 	%rd1, [_Z13addBiasKernelPfS_ii_param_0];
	ld.param.u64 	%rd2, [_Z13addBiasKernelPfS_ii_param_1];
	ld.param.u32 	%r4, [_Z13addBiasKernelPfS_ii_param_2];
	ld.param.u32 	%r3, [_Z13addBiasKernelPfS_ii_param_3];
	mov.u32 	%r5, %ctaid.x;
	mov.u32 	%r6, %ntid.x;
	mov.u32 	%r7, %tid.x;
	mad.lo.s32 	%r1, %r5, %r6, %r7;
	div.s32 	%r2, %r1, %r3;
	setp.ge.s32 	%p1, %r2, %r4;
	setp.lt.s32 	%p2, %r3, 0;
	or.pred  	%p3, %p2, %p1;
	@%p3 bra 	$L__BB4_2;
	rem.s32 	%r8, %r1, %r3;
	cvta.to.global.u64 	%rd3, %rd2;
	cvta.to.global.u64 	%rd4, %rd1;
	mul.wide.s32 	%rd5, %r8, 4;
	add.s64 	%rd6, %rd3, %rd5;
	ld.global.f32 	%f1, [%rd6];
	mad.lo.s32 	%r9, %r2, %r3, %r8;
	mul.wide.s32 	%rd7, %r9, 4;
	add.s64 	%rd8, %rd4, %rd7;
	ld.global.f32 	%f2, [%rd8];
	add.f32 	%f3, %f1, %f2;
	st.global.f32 	[%rd8], %f3;
$L__BB4_2:
	ret;

}
	// .globl	_Z13softmaxKernelPdii
.visible .entry _Z13softmaxKernelPdii(
	.param .u64 .ptr .align 1 _Z13softmaxKernelPdii_param_0,
	.param .u32 _Z13softmaxKernelPdii_param_1,
	.param .u32 _Z13softmaxKernelPdii_param_2
)
{
	.reg .pred 	%p<63>;
	.reg .b32 	%r<116>;
	.reg .b32 	%f<7>;
	.reg .b64 	%rd<63>;
	.reg .b64 	%fd<232>;

	ld.param.u64 	%rd18, [_Z13softmaxKernelPdii_param_0];
	ld.param.u32 	%r51, [_Z13softmaxKernelPdii_param_1];
	ld.param.u32 	%r50, [_Z13softmaxKernelPdii_param_2];
	cvta.to.global.u64 	%rd1, %rd18;
	mov.u32 	%r1, %ctaid.x;
	setp.ge.s32 	%p1, %r1, %r51;
	@%p1 bra 	$L__BB5_43;
	mul.lo.s32 	%r2, %r50, %r1;
	mul.wide.s32 	%rd19, %r2, 8;
	add.s64 	%rd20, %rd1, %rd19;
	ld.global.f64 	%fd223, [%rd20];
	setp.lt.s32 	%p2, %r50, 2;
	@%p2 bra 	$L__BB5_15;
	add.s32 	%r3, %r50, -1;
	add.s32 	%r53, %r50, -2;
	and.b32  	%r4, %r3, 15;
	setp.lt.u32 	%p3, %r53, 15;
	mov.b32 	%r104, 1;
	@%p3 bra 	$L__BB5_6;
	and.b32  	%r55, %r3, -16;
	neg.s32 	%r108, %r55;
	add.s32 	%r56, %r2, 1;
	mul.wide.u32 	%rd21, %r56, 8;
	add.s64 	%rd22, %rd21, %rd1;
	add.s64 	%rd59, %rd22, 64;
	mov.b32 	%r107, 0;
$L__BB5_4:
	.pragma "nounroll";
	ld.global.f64 	%fd38, [%rd59+-64];
	setp.gt.f64 	%p4, %fd38, %fd223;
	selp.f64 	%fd39, %fd38, %fd223, %p4;
	ld.global.f64 	%fd40, [%rd59+-56];
	setp.gt.f64 	%p5, %fd40, %fd39;
	selp.f64 	%fd41, %fd40, %fd39, %p5;
	ld.global.f64 	%fd42, [%rd59+-48];
	setp.gt.f64 	%p6, %fd42, %fd41;
	selp.f64 	%fd43, %fd42, %fd41, %p6;
	ld.global.f64 	%fd44, [%rd59+-40];
	setp.gt.f64 	%p7, %fd44, %fd43;
	selp.f64 	%fd45, %fd44, %fd43, %p7;
	ld.global.f64 	%fd46, [%rd59+-32];
	setp.gt.f64 	%p8, %fd46, %fd45;
	selp.f64 	%fd47, %fd46, %fd45, %p8;
	ld.global.f64 	%fd48, [%rd59+-24];
	setp.gt.f64 	%p9, %fd48, %fd47;
	selp.f64 	%fd49, %fd48, %fd47, %p9;
	ld.global.f64 	%fd50, [%rd59+-16];
	setp.gt.f64 	%p10, %fd50, %fd49;
	selp.f64 	%fd51, %fd50, %fd49, %p10;
	ld.global.f64 	%fd52, [%rd59+-8];
	setp.gt.f64 	%p11, %fd52, %fd51;
	selp.f64 	%fd53, %fd52, %fd51, %p11;
	ld.global.f64 	%fd54, [%rd59];
	setp.gt.f64 	%p12, %fd54, %fd53;
	selp.f64 	%fd55, %fd54, %fd53, %p12;
	ld.global.f64 	%fd56, [%rd59+8];
	setp.gt.f64 	%p13, %fd56, %fd55;
	selp.f64 	%fd57, %fd56, %fd55, %p13;
	ld.global.f64 	%fd58, [%rd59+16];
	setp.gt.f64 	%p14, %fd58, %fd57;
	selp.f64 	%fd59, %fd58, %fd57, %p14;
	ld.global.f64 	%fd60, [%rd59+24];
	setp.gt.f64 	%p15, %fd60, %fd59;
	selp.f64 	%fd61, %fd60, %fd59, %p15;
	ld.global.f64 	%fd62, [%rd59+32];
	setp.gt.f64 	%p16, %fd62, %fd61;
	selp.f64 	%fd63, %fd62, %fd61, %p16;
	ld.global.f64 	%fd64, [%rd59+40];
	setp.gt.f64 	%p17, %fd64, %fd63;
	selp.f64 	%fd65, %fd64, %fd63, %p17;
	ld.global.f64 	%fd66, [%rd59+48];
	setp.gt.f64 	%p18, %fd66, %fd65;
	selp.f64 	%fd67, %fd66, %fd65, %p18;
	ld.global.f64 	%fd68, [%rd59+56];
	setp.gt.f64 	%p19, %fd68, %fd67;
	selp.f64 	%fd223, %fd68, %fd67, %p19;
	add.s32 	%r108, %r108, 16;
	add.s32 	%r107, %r107, 16;
	add.s64 	%rd59, %rd59, 128;
	setp.eq.s32 	%p20, %r108, 0;
	@%p20 bra 	$L__BB5_5;
	bra.uni 	$L__BB5_4;
$L__BB5_5:
	add.s32 	%r104, %r107, 1;
$L__BB5_6:
	setp.eq.s32 	%p21, %r4, 0;
	@%p21 bra 	$L__BB5_15;
	and.b32  	%r8, %r3, 7;
	setp.lt.u32 	%p22, %r4, 8;
	@%p22 bra 	$L__BB5_9;
	add.s32 	%r57, %r104, %r2;
	mul.wide.u32 	%rd23, %r57, 8;
	add.s64 	%rd24, %rd1, %rd23;
	ld.global.f64 	%fd70, [%rd24];
	setp.gt.f64 	%p23, %fd70, %fd223;
	selp.f64 	%fd71, %fd70, %fd223, %p23;
	cvt.u64.u32 	%rd25, %r2;
	cvt.u64.u32 	%rd26, %r104;
	add.s64 	%rd27, %rd26, %rd25;
	shl.b64 	%rd28, %rd27, 3;
	add.s64 	%rd29, %rd1, %rd28;
	ld.global.f64 	%fd72, [%rd29+8];
	setp.gt.f64 	%p24, %fd72, %fd71;
	selp.f64 	%fd73, %fd72, %fd71, %p24;
	ld.global.f64 	%fd74, [%rd29+16];
	setp.gt.f64 	%p25, %fd74, %fd73;
	selp.f64 	%fd75, %fd74, %fd73, %p25;
	ld.global.f64 	%fd76, [%rd29+24];
	setp.gt.f64 	%p26, %fd76, %fd75;
	selp.f64 	%fd77, %fd76, %fd75, %p26;
	ld.global.f64 	%fd78, [%rd29+32];
	setp.gt.f64 	%p27, %fd78, %fd77;
	selp.f64 	%fd79, %fd78, %fd77, %p27;
	ld.global.f64 	%fd80, [%rd29+40];
	setp.gt.f64 	%p28, %fd80, %fd79;
	selp.f64 	%fd81, %fd80, %fd79, %p28;
	ld.global.f64 	%fd82, [%rd29+48];
	setp.gt.f64 	%p29, %fd82, %fd81;
	selp.f64 	%fd83, %fd82, %fd81, %p29;
	ld.global.f64 	%fd84, [%rd29+56];
	setp.gt.f64 	%p30, %fd84, %fd83;
	selp.f64 	%fd223, %fd84, %fd83, %p30;
	add.s32 	%r104, %r104, 8;
$L__BB5_9:
	setp.eq.s32 	%p31, %r8, 0;
	@%p31 bra 	$L__BB5_15;
	and.b32  	%r11, %r3, 3;
	setp.lt.u32 	%p32, %r8, 4;
	@%p32 bra 	$L__BB5_12;
	add.s32 	%r58, %r104, %r2;
	mul.wide.u32 	%rd30, %r58, 8;
	add.s64 	%rd31, %rd1, %rd30;
	ld.global.f64 	%fd86, [%rd31];
	setp.gt.f64 	%p33, %fd86, %fd223;
	selp.f64 	%fd87, %fd86, %fd223, %p33;
	cvt.u64.u32 	%rd32, %r2;
	cvt.u64.u32 	%rd33, %r104;
	add.s64 	%rd34, %rd33, %rd32;
	shl.b64 	%rd35, %rd34, 3;
	add.s64 	%rd36, %rd1, %rd35;
	ld.global.f64 	%fd88, [%rd36+8];
	setp.gt.f64 	%p34, %fd88, %fd87;
	selp.f64 	%fd89, %fd88, %fd87, %p34;
	ld.global.f64 	%fd90, [%rd36+16];
	setp.gt.f64 	%p35, %fd90, %fd89;
	selp.f64 	%fd91, %fd90, %fd89, %p35;
	ld.global.f64 	%fd92, [%rd36+24];
	setp.gt.f64 	%p36, %fd92, %fd91;
	selp.f64 	%fd223, %fd92, %fd91, %p36;
	add.s32 	%r104, %r104, 4;
$L__BB5_12:
	setp.eq.s32 	%p37, %r11, 0;
	@%p37 bra 	$L__BB5_15;
	add.s32 	%r59, %r104, %r2;
	mul.wide.u32 	%rd37, %r59, 8;
	add.s64 	%rd58, %rd1, %rd37;
	neg.s32 	%r106, %r11;
$L__BB5_14:
	.pragma "nounroll";
	ld.global.f64 	%fd93, [%rd58];
	setp.gt.f64 	%p38, %fd93, %fd223;
	selp.f64 	%fd223, %fd93, %fd223, %p38;
	add.s64 	%rd58, %rd58, 8;
	add.s32 	%r106, %r106, 1;
	setp.ne.s32 	%p39, %r106, 0;
	@%p39 bra 	$L__BB5_14;
$L__BB5_15:
	setp.lt.s32 	%p40, %r50, 1;
	mov.f64 	%fd228, 0d0000000000000000;
	@%p40 bra 	$L__BB5_30;
	setp.eq.s32 	%p41, %r50, 1;
	mov.f64 	%fd228, 0d0000000000000000;
	mov.b32 	%r109, 0;
	@%p41 bra 	$L__BB5_25;
	and.b32  	%r109, %r50, 2147483646;
	neg.s32 	%r110, %r109;
	mul.wide.u32 	%rd38, %r2, 8;
	add.s64 	%rd39, %rd38, %rd1;
	add.s64 	%rd60, %rd39, 8;
	mov.f64 	%fd228, 0d0000000000000000;
$L__BB5_18:
	ld.global.f64 	%fd98, [%rd60+-8];
	sub.f64 	%fd25, %fd98, %fd223;
	fma.rn.f64 	%fd99, %fd25, 0d3FF71547652B82FE, 0d4338000000000000;
	{
	.reg .b32 %temp; 
	mov.b64 	{%r31, %temp}, %fd99;
	}
	mov.f64 	%fd100, 0dC338000000000000;
	add.rn.f64 	%fd101, %fd99, %fd100;
	fma.rn.f64 	%fd102, %fd101, 0dBFE62E42FEFA39EF, %fd25;
	fma.rn.f64 	%fd103, %fd101, 0dBC7ABC9E3B39803F, %fd102;
	fma.rn.f64 	%fd104, %fd103, 0d3E5ADE1569CE2BDF, 0d3E928AF3FCA213EA;
	fma.rn.f64 	%fd105, %fd104, %fd103, 0d3EC71DEE62401315;
	fma.rn.f64 	%fd106, %fd105, %fd103, 0d3EFA01997C89EB71;
	fma.rn.f64 	%fd107, %fd106, %fd103, 0d3F2A01A014761F65;
	fma.rn.f64 	%fd108, %fd107, %fd103, 0d3F56C16C1852B7AF;
	fma.rn.f64 	%fd109, %fd108, %fd103, 0d3F81111111122322;
	fma.rn.f64 	%fd110, %fd109, %fd103, 0d3FA55555555502A1;
	fma.rn.f64 	%fd111, %fd110, %fd103, 0d3FC5555555555511;
	fma.rn.f64 	%fd112, %fd111, %fd103, 0d3FE000000000000B;
	fma.rn.f64 	%fd113, %fd112, %fd103, 0d3FF0000000000000;
	fma.rn.f64 	%fd114, %fd113, %fd103, 0d3FF0000000000000;
	{
	.reg .b32 %temp; 
	mov.b64 	{%r32, %temp}, %fd114;
	}
	{
	.reg .b32 %temp; 
	mov.b64 	{%temp, %r33}, %fd114;
	}
	shl.b32 	%r61, %r31, 20;
	add.s32 	%r62, %r61, %r33;
	mov.b64 	%fd230, {%r32, %r62};
	{
	.reg .b32 %temp; 
	mov.b64 	{%temp, %r63}, %fd25;
	}
	mov.b32 	%f4, %r63;
	abs.f32 	%f2, %f4;
	setp.lt.f32 	%p42, %f2, 0f4086232B;
	@%p42 bra 	$L__BB5_21;
	setp.lt.f64 	%p43, %fd25, 0d0000000000000000;
	add.f64 	%fd115, %fd25, 0d7FF0000000000000;
	selp.f64 	%fd230, 0d0000000000000000, %fd115, %p43;
	setp.geu.f32 	%p44, %f2, 0f40874800;
	@%p44 bra 	$L__BB5_21;
	shr.u32 	%r64, %r31, 31;
	add.s32 	%r65, %r31, %r64;
	shr.s32 	%r66, %r65, 1;
	shl.b32 	%r67, %r66, 20;
	add.s32 	%r68, %r33, %r67;
	mov.b64 	%fd116, {%r32, %r68};
	sub.s32 	%r69, %r31, %r66;
	shl.b32 	%r70, %r69, 20;
	add.s32 	%r71, %r70, 1072693248;
	mov.b32 	%r72, 0;
	mov.b64 	%fd117, {%r72, %r71};
	mul.f64 	%fd230, %fd117, %fd116;
$L__BB5_21:
	st.global.f64 	[%rd60+-8], %fd230;
	add.f64 	%fd30, %fd228, %fd230;
	ld.global.f64 	%fd118, [%rd60];
	sub.f64 	%fd31, %fd118, %fd223;
	fma.rn.f64 	%fd119, %fd31, 0d3FF71547652B82FE, 0d4338000000000000;
	{
	.reg .b32 %temp; 
	mov.b64 	{%r34, %temp}, %fd119;
	}
	mov.f64 	%fd120, 0dC338000000000000;
	add.rn.f64 	%fd121, %fd119, %fd120;
	fma.rn.f64 	%fd122, %fd121, 0dBFE62E42FEFA39EF, %fd31;
	fma.rn.f64 	%fd123, %fd121, 0dBC7ABC9E3B39803F, %fd122;
	fma.rn.f64 	%fd124, %fd123, 0d3E5ADE1569CE2BDF, 0d3E928AF3FCA213EA;
	fma.rn.f64 	%fd125, %fd124, %fd123, 0d3EC71DEE62401315;
	fma.rn.f64 	%fd126, %fd125, %fd123, 0d3EFA01997C89EB71;
	fma.rn.f64 	%fd127, %fd126, %fd123, 0d3F2A01A014761F65;
	fma.rn.f64 	%fd128, %fd127, %fd123, 0d3F56C16C1852B7AF;
	fma.rn.f64 	%fd129, %fd128, %fd123, 0d3F81111111122322;
	fma.rn.f64 	%fd130, %fd129, %fd123, 0d3FA55555555502A1;
	fma.rn.f64 	%fd131, %fd130, %fd123, 0d3FC5555555555511;
	fma.rn.f64 	%fd132, %fd131, %fd123, 0d3FE000000000000B;
	fma.rn.f64 	%fd133, %fd132, %fd123, 0d3FF0000000000000;
	fma.rn.f64 	%fd134, %fd133, %fd123, 0d3FF0000000000000;
	{
	.reg .b32 %temp; 
	mov.b64 	{%r35, %temp}, %fd134;
	}
	{
	.reg .b32 %temp; 
	mov.b64 	{%temp, %r36}, %fd134;
	}
	shl.b32 	%r73, %r34, 20;
	add.s32 	%r74, %r73, %r36;
	mov.b64 	%fd231, {%r35, %r74};
	{
	.reg .b32 %temp; 
	mov.b64 	{%temp, %r75}, %fd31;
	}
	mov.b32 	%f5, %r75;
	abs.f32 	%f3, %f5;
	setp.lt.f32 	%p45, %f3, 0f4086232B;
	@%p45 bra 	$L__BB5_24;
	setp.lt.f64 	%p46, %fd31, 0d0000000000000000;
	add.f64 	%fd135, %fd31, 0d7FF0000000000000;
	selp.f64 	%fd231, 0d0000000000000000, %fd135, %p46;
	setp.geu.f32 	%p47, %f3, 0f40874800;
	@%p47 bra 	$L__BB5_24;
	shr.u32 	%r76, %r34, 31;
	add.s32 	%r77, %r34, %r76;
	shr.s32 	%r78, %r77, 1;
	shl.b32 	%r79, %r78, 20;
	add.s32 	%r80, %r36, %r79;
	mov.b64 	%fd136, {%r35, %r80};
	sub.s32 	%r81, %r34, %r78;
	shl.b32 	%r82, %r81, 20;
	add.s32 	%r83, %r82, 1072693248;
	mov.b32 	%r84, 0;
	mov.b64 	%fd137, {%r84, %r83};
	mul.f64 	%fd231, %fd137, %fd136;
$L__BB5_24:
	st.global.f64 	[%rd60], %fd231;
	add.f64 	%fd228, %fd30, %fd231;
	add.s32 	%r110, %r110, 2;
	add.s64 	%rd60, %rd60, 16;
	setp.eq.s32 	%p48, %r110, 0;
	@%p48 bra 	$L__BB5_25;
	bra.uni 	$L__BB5_18;
$L__BB5_25:
	and.b32  	%r85, %r50, 1;
	setp.eq.b32 	%p49, %r85, 1;
	not.pred 	%p50, %p49;
	@%p50 bra 	$L__BB5_30;
	add.s32 	%r86, %r109, %r2;
	mul.wide.u32 	%rd40, %r86, 8;
	add.s64 	%rd9, %rd1, %rd40;
	ld.global.f64 	%fd138, [%rd9];
	sub.f64 	%fd17, %fd138, %fd223;
	fma.rn.f64 	%fd139, %fd17, 0d3FF71547652B82FE, 0d4338000000000000;
	{
	.reg .b32 %temp; 
	mov.b64 	{%r24, %temp}, %fd139;
	}
	mov.f64 	%fd140, 0dC338000000000000;
	add.rn.f64 	%fd141, %fd139, %fd140;
	fma.rn.f64 	%fd142, %fd141, 0dBFE62E42FEFA39EF, %fd17;
	fma.rn.f64 	%fd143, %fd141, 0dBC7ABC9E3B39803F, %fd142;
	fma.rn.f64 	%fd144, %fd143, 0d3E5ADE1569CE2BDF, 0d3E928AF3FCA213EA;
	fma.rn.f64 	%fd145, %fd144, %fd143, 0d3EC71DEE62401315;
	fma.rn.f64 	%fd146, %fd145, %fd143, 0d3EFA01997C89EB71;
	fma.rn.f64 	%fd147, %fd146, %fd143, 0d3F2A01A014761F65;
	fma.rn.f64 	%fd148, %fd147, %fd143, 0d3F56C16C1852B7AF;
	fma.rn.f64 	%fd149, %fd148, %fd143, 0d3F81111111122322;
	fma.rn.f64 	%fd150, %fd149, %fd143, 0d3FA55555555502A1;
	fma.rn.f64 	%fd151, %fd150, %fd143, 0d3FC5555555555511;
	fma.rn.f64 	%fd152, %fd151, %fd143, 0d3FE000000000000B;
	fma.rn.f64 	%fd153, %fd152, %fd143, 0d3FF0000000000000;
	fma.rn.f64 	%fd154, %fd153, %fd143, 0d3FF0000000000000;
	{
	.reg .b32 %temp; 
	mov.b64 	{%r25, %temp}, %fd154;
	}
	{
	.reg .b32 %temp; 
	mov.b64 	{%temp, %r26}, %fd154;
	}
	shl.b32 	%r87, %r24, 20;
	add.s32 	%r88, %r87, %r26;
	mov.b64 	%fd227, {%r25, %r88};
	{
	.reg .b32 %temp; 
	mov.b64 	{%temp, %r89}, %fd17;
	}
	mov.b32 	%f6, %r89;
	abs.f32 	%f1, %f6;
	setp.lt.f32 	%p51, %f1, 0f4086232B;
	@%p51 bra 	$L__BB5_29;
	setp.lt.f64 	%p52, %fd17, 0d0000000000000000;
	add.f64 	%fd155, %fd17, 0d7FF0000000000000;
	selp.f64 	%fd227, 0d0000000000000000, %fd155, %p52;
	setp.geu.f32 	%p53, %f1, 0f40874800;
	@%p53 bra 	$L__BB5_29;
	shr.u32 	%r90, %r24, 31;
	add.s32 	%r91, %r24, %r90;
	shr.s32 	%r92, %r91, 1;
	shl.b32 	%r93, %r92, 20;
	add.s32 	%r94, %r26, %r93;
	mov.b64 	%fd156, {%r25, %r94};
	sub.s32 	%r95, %r24, %r92;
	shl.b32 	%r96, %r95, 20;
	add.s32 	%r97, %r96, 1072693248;
	mov.b32 	%r98, 0;
	mov.b64 	%fd157, {%r98, %r97};
	mul.f64 	%fd227, %fd157, %fd156;
$L__BB5_29:
	st.global.f64 	[%rd9], %fd227;
	add.f64 	%fd228, %fd228, %fd227;
$L__BB5_30:
	setp.lt.s32 	%p54, %r50, 1;
	@%p54 bra 	$L__BB5_43;
	and.b32  	%r27, %r50, 15;
	setp.lt.u32 	%p55, %r50, 16;
	mov.b32 	%r112, 0;
	@%p55 bra 	$L__BB5_34;
	and.b32  	%r112, %r50, 2147483632;
	neg.s32 	%r111, %r112;
	mul.wide.u32 	%rd41, %r2, 8;
	add.s64 	%rd42, %rd41, %rd1;
	add.s64 	%rd61, %rd42, 64;
$L__BB5_33:
	.pragma "nounroll";
	ld.global.f64 	%fd158, [%rd61+-64];
	div.rn.f64 	%fd159, %fd158, %fd228;
	st.global.f64 	[%rd61+-64], %fd159;
	ld.global.f64 	%fd160, [%rd61+-56];
	div.rn.f64 	%fd161, %fd160, %fd228;
	st.global.f64 	[%rd61+-56], %fd161;
	ld.global.f64 	%fd162, [%rd61+-48];
	div.rn.f64 	%fd163, %fd162, %fd228;
	st.global.f64 	[%rd61+-48], %fd163;
	ld.global.f64 	%fd164, [%rd61+-40];
	div.rn.f64 	%fd165, %fd164, %fd228;
	st.global.f64 	[%rd61+-40], %fd165;
	ld.global.f64 	%fd166, [%rd61+-32];
	div.rn.f64 	%fd167, %fd166, %fd228;
	st.global.f64 	[%rd61+-32], %fd167;
	ld.global.f64 	%fd168, [%rd61+-24];
	div.rn.f64 	%fd169, %fd168, %fd228;
	st.global.f64 	[%rd61+-24], %fd169;
	ld.global.f64 	%fd170, [%rd61+-16];
	div.rn.f64 	%fd171, %fd170, %fd228;
	st.global.f64 	[%rd61+-16], %fd171;
	ld.global.f64 	%fd172, [%rd61+-8];
	div.rn.f64 	%fd173, %fd172, %fd228;
	st.global.f64 	[%rd61+-8], %fd173;
	ld.global.f64 	%fd174, [%rd61];
	div.rn.f64 	%fd175, %fd174, %fd228;
	st.global.f64 	[%rd61], %fd175;
	ld.global.f64 	%fd176, [%rd61+8];
	div.rn.f64 	%fd177, %fd176, %fd228;
	st.global.f64 	[%rd61+8], %fd177;
	ld.global.f64 	%fd178, [%rd61+16];
	div.rn.f64 	%fd179, %fd178, %fd228;
	st.global.f64 	[%rd61+16], %fd179;
	ld.global.f64 	%fd180, [%rd61+24];
	div.rn.f64 	%fd181, %fd180, %fd228;
	st.global.f64 	[%rd61+24], %fd181;
	ld.global.f64 	%fd182, [%rd61+32];
	div.rn.f64 	%fd183, %fd182, %fd228;
	st.global.f64 	[%rd61+32], %fd183;
	ld.global.f64 	%fd184, [%rd61+40];
	div.rn.f64 	%fd185, %fd184, %fd228;
	st.global.f64 	[%rd61+40], %fd185;
	ld.global.f64 	%fd186, [%rd61+48];
	div.rn.f64 	%fd187, %fd186, %fd228;
	st.global.f64 	[%rd61+48], %fd187;
	ld.global.f64 	%fd188, [%rd61+56];
	div.rn.f64 	%fd189, %fd188, %fd228;
	st.global.f64 	[%rd61+56], %fd189;
	add.s32 	%r111, %r111, 16;
	add.s64 	%rd61, %rd61, 128;
	setp.ne.s32 	%p56, %r111, 0;
	@%p56 bra 	$L__BB5_33;
$L__BB5_34:
	setp.eq.s32 	%p57, %r27, 0;
	@%p57 bra 	$L__BB5_43;
	and.b32  	%r41, %r50, 7;
	setp.lt.u32 	%p58, %r27, 8;
	@%p58 bra 	$L__BB5_37;
	add.s32 	%r100, %r112, %r2;
	mul.wide.u32 	%rd43, %r100, 8;
	add.s64 	%rd44, %rd1, %rd43;
	ld.global.f64 	%fd190, [%rd44];
	div.rn.f64 	%fd191, %fd190, %fd228;
	st.global.f64 	[%rd44], %fd191;
	cvt.u64.u32 	%rd45, %r2;
	cvt.u64.u32 	%rd46, %r112;
	add.s64 	%rd47, %rd46, %rd45;
	shl.b64 	%rd48, %rd47, 3;
	add.s64 	%rd49, %rd1, %rd48;
	ld.global.f64 	%fd192, [%rd49+8];
	div.rn.f64 	%fd193, %fd192, %fd228;
	st.global.f64 	[%rd49+8], %fd193;
	ld.global.f64 	%fd194, [%rd49+16];
	div.rn.f64 	%fd195, %fd194, %fd228;
	st.global.f64 	[%rd49+16], %fd195;
	ld.global.f64 	%fd196, [%rd49+24];
	div.rn.f64 	%fd197, %fd196, %fd228;
	st.global.f64 	[%rd49+24], %fd197;
	ld.global.f64 	%fd198, [%rd49+32];
	div.rn.f64 	%fd199, %fd198, %fd228;
	st.global.f64 	[%rd49+32], %fd199;
	ld.global.f64 	%fd200, [%rd49+40];
	div.rn.f64 	%fd201, %fd200, %fd228;
	st.global.f64 	[%rd49+40], %fd201;
	ld.global.f64 	%fd202, [%rd49+48];
	div.rn.f64 	%fd203, %fd202, %fd228;
	st.global.f64 	[%rd49+48], %fd203;
	ld.global.f64 	%fd204, [%rd49+56];
	div.rn.f64 	%fd205, %fd204, %fd228;
	st.global.f64 	[%rd49+56], %fd205;
	add.s32 	%r112, %r112, 8;
$L__BB5_37:
	setp.eq.s32 	%p59, %r41, 0;
	@%p59 bra 	$L__BB5_43;
	and.b32  	%r44, %r50, 3;
	setp.lt.u32 	%p60, %r41, 4;
	@%p60 bra 	$L__BB5_40;
	add.s32 	%r101, %r112, %r2;
	mul.wide.u32 	%rd50, %r101, 8;
	add.s64 	%rd51, %rd1, %rd50;
	ld.global.f64 	%fd206, [%rd51];
	div.rn.f64 	%fd207, %fd206, %fd228;
	st.global.f64 	[%rd51], %fd207;
	cvt.u64.u32 	%rd52, %r2;
	cvt.u64.u32 	%rd53, %r112;
	add.s64 	%rd54, %rd53, %rd52;
	shl.b64 	%rd55, %rd54, 3;
	add.s64 	%rd56, %rd1, %rd55;
	ld.global.f64 	%fd208, [%rd56+8];
	div.rn.f64 	%fd209, %fd208, %fd228;
	st.global.f64 	[%rd56+8], %fd209;
	ld.global.f64 	%fd210, [%rd56+16];
	div.rn.f64 	%fd211, %fd210, %fd228;
	st.global.f64 	[%rd56+16], %fd211;
	ld.global.f64 	%fd212, [%rd56+24];
	div.rn.f64 	%fd213, %fd212, %fd228;
	st.global.f64 	[%rd56+24], %fd213;
	add.s32 	%r112, %r112, 4;
$L__BB5_40:
	setp.eq.s32 	%p61, %r44, 0;
	@%p61 bra 	$L__BB5_43;
	add.s32 	%r102, %r112, %r2;
	mul.wide.u32 	%rd57, %r102, 8;
	add.s64 	%rd62, %rd1, %rd57;
	neg.s32 	%r115, %r44;
$L__BB5_42:
	.pragma "nounroll";
	ld.global.f64 	%fd214, [%rd62];
	div.rn.f64 	%fd215, %fd214, %fd228;
	st.global.f64 	[%rd62], %fd215;
	add.s64 	%rd62, %rd62, 8;
	add.s32 	%r115, %r115, 1;
	setp.ne.s32 	%p62, %r115, 0;
	@%p62 bra 	$L__BB5_42;
$L__BB5_43:
	ret;

}
	// .globl	_Z19doubleToFloatKernelPdPfi
.visible .entry _Z19doubleToFloatKernelPdPfi(
	.param .u64 .ptr .align 1 _Z19doubleToFloatKernelPdPfi_param_0,
	.param .u64 .ptr .align 1 _Z19doubleToFloatKernelPdPfi_param_1,
	.param .u32 _Z19doubleToFloatKernelPdPfi_param_2
)
{
	.reg .pred 	%p<2>;
	.reg .b32 	%r<6>;
	.reg .b32 	%f<2>;
	.reg .b64 	%rd<9>;
	.reg .b64 	%fd<2>;

	ld.param.u64 	%rd1, [_Z19doubleToFloatKernelPdPfi_param_0];
	ld.param.u64 	%rd2, [_Z19doubleToFloatKernelPdPfi_param_1];
	ld.param.u32 	%r2, [_Z19doubleToFloatKernelPdPfi_param_2];
	mov.u32 	%r3, %ctaid.x;
	mov.u32 	%r4, %ntid.x;
	mov.u32 	%r5, %tid.x;
	mad.lo.s32 	%r1, %r3, %r4, %r5;
	setp.ge.s32 	%p1, %r1, %r2;
	@%p1 bra 	$L__BB6_2;
	cvta.to.global.u64 	%rd3, %rd1;
	cvta.to.global.u64 	%rd4, %rd2;
	mul.wide.s32 	%rd5, %r1, 8;
	add.s64 	%rd6, %rd3, %rd5;
	ld.global.f64 	%fd1, [%rd6];
	cvt.rn.f32.f64 	%f1, %fd1;
	mul.wide.s32 	%rd7, %r1, 4;
	add.s64 	%rd8, %rd4, %rd7;
	st.global.f32 	[%rd8], %f1;
$L__BB6_2:
	ret;

}
	// .globl	_Z19floatToDoubleKernelPfPdi
.visible .entry _Z19floatToDoubleKernelPfPdi(
	.param .u64 .ptr .align 1 _Z19floatToDoubleKernelPfPdi_param_0,
	.param .u64 .ptr .align 1 _Z19floatToDoubleKernelPfPdi_param_1,
	.param .u32 _Z19floatToDoubleKernelPfPdi_param_2
)
{
	.reg .pred 	%p<2>;
	.reg .b32 	%r<6>;
	.reg .b32 	%f<2>;
	.reg .b64 	%rd<9>;
	.reg .b64 	%fd<2>;

	ld.param.u64 	%rd1, [_Z19floatToDoubleKernelPfPdi_param_0];
	ld.param.u64 	%rd2, [_Z19floatToDoubleKernelPfPdi_param_1];
	ld.param.u32 	%r2, [_Z19floatToDoubleKernelPfPdi_param_2];
	mov.u32 	%r3, %ctaid.x;
	mov.u32 	%r4, %ntid.x;
	mov.u32 	%r5, %tid.x;
	mad.lo.s32 	%r1, %r3, %r4, %r5;
	setp.ge.s32 	%p1, %r1, %r2;
	@%p1 bra 	$L__BB7_2;
	cvta.to.global.u64 	%rd3, %rd1;
	cvta.to.global.u64 	%rd4, %rd2;
	mul.wide.s32 	%rd5, %r1, 4;
	add.s64 	%rd6, %rd3, %rd5;
	ld.global.f32 	%f1, [%rd6];
	cvt.f64.f32 	%fd1, %f1;
	mul.wide.s32 	%rd7, %r1, 8;
	add.s64 	%rd8, %rd4, %rd7;
	st.global.f64 	[%rd8], %fd1;
$L__BB7_2:
	ret;

}


// ===== COMPILED SASS (sm_100) =====

	.target	sm_100

	.elftype	@"ET_EXEC"


//--------------------- .note.nv.tkinfo           --------------------------
	.section	.note.nv.tkinfo,"",@"SHT_NOTE"
	.sectionflags	@"SHF_NOTE_NV_TKINFO"
	.tkinfo
        /*0018*/ 	.word	0x00000002
        /*0030*/ 	.string	""
        /*0030*/ 	.string	"ptxas"
        /*0030*/ 	.string	"Cuda compilation tools, release 13.0, V13.0.88"
        /*0030*/ 	.string	"Build cuda_13.0.r13.0/compiler.36424714_0"
        /*0030*/ 	.string	"-arch sm_100 -m 64 "



//--------------------- .note.nv.cuinfo           --------------------------
	.section	.note.nv.cuinfo,"",@"SHT_NOTE"
	.sectionflags	@"SHF_NOTE_NV_CUINFO"
        /*0018*/ 	.short	0x0002
        /*001a*/ 	.short	0x0064
        /*001c*/ 	.short	0x0082
	.zero		2


//--------------------- .nv.info                  --------------------------
	.section	.nv.info,"",@"SHT_CUDA_INFO"
	.align	4


	//----- nvinfo : EIATTR_REGCOUNT
	.align		4
        /*0000*/ 	.byte	0x04, 0x2f
        /*0002*/ 	.short	(.L_1 - .L_0)
	.align		4
.L_0:
        /*0004*/ 	.word	index@(_Z20reluActivationKernelPdi)
        /*0008*/ 	.word	0x0000000c


	//----- nvinfo : EIATTR_FRAME_SIZE
	.align		4
.L_1:
        /*000c*/ 	.byte	0x04, 0x11
        /*000e*/ 	.short	(.L_3 - .L_2)
	.align		4
.L_2:
        /*0010*/ 	.word	index@(_Z20reluActivationKernelPdi)
        /*0014*/ 	.word	0x00000000


	//----- nvinfo : EIATTR_REGCOUNT
	.align		4
.L_3:
        /*0018*/ 	.byte	0x04, 0x2f
        /*001a*/ 	.short	(.L_5 - .L_4)
	.align		4
.L_4:
        /*001c*/ 	.word	index@(_Z25reluActivationFloatKernelPfi)
        /*0020*/ 	.word	0x00000008


	//----- nvinfo : EIATTR_FRAME_SIZE
	.align		4
.L_5:
        /*0024*/ 	.byte	0x04, 0x11
        /*0026*/ 	.short	(.L_7 - .L_6)
	.align		4
.L_6:
        /*0028*/ 	.word	index@(_Z25reluActivationFloatKernelPfi)
        /*002c*/ 	.word	0x00000000


	//----- nvinfo : EIATTR_REGCOUNT
	.align		4
.L_7:
        /*0030*/ 	.byte	0x04, 0x2f
        /*0032*/ 	.short	(.L_9 - .L_8)
	.align		4
.L_8:
        /*0034*/ 	.word	index@(_Z24backwardOutputGradKernelPdS_S_i)
        /*0038*/ 	.word	0x0000000e


	//----- nvinfo : EIATTR_FRAME_SIZE
	.align		4
.L_9:
        /*003c*/ 	.byte	0x04, 0x11
        /*003e*/ 	.short	(.L_11 - .L_10)
	.align		4
.L_10:
        /*0040*/ 	.word	index@(_Z24backwardOutputGradKernelPdS_S_i)
        /*0044*/ 	.word	0x00000000


	//----- nvinfo : EIATTR_REGCOUNT
	.align		4
.L_11:
        /*0048*/ 	.byte	0x04, 0x2f
        /*004a*/ 	.short	(.L_13 - .L_12)
	.align		4
.L_12:
        /*004c*/ 	.word	index@(_Z24backwardHiddenGradKernelPdS_ii)
        /*0050*/ 	.word	0x0000000c


	//----- nvinfo : EIATTR_FRAME_SIZE
	.align		4
.L_13:
        /*0054*/ 	.byte	0x04, 0x11
        /*0056*/ 	.short	(.L_15 - .L_14)
	.align		4
.L_14:
        /*0058*/ 	.word	index@(_Z24backwardHiddenGradKernelPdS_ii)
        /*005c*/ 	.word	0x00000000


	//----- nvinfo : EIATTR_REGCOUNT
	.align		4
.L_15:
        /*0060*/ 	.byte	0x04, 0x2f
        /*0062*/ 	.short	(.L_17 - .L_16)
	.align		4
.L_16:
        /*0064*/ 	.word	index@(_Z13addBiasKernelPfS_ii)
        /*0068*/ 	.word	0x0000000c


	//----- nvinfo : EIATTR_FRAME_SIZE
	.align		4
.L_17:
        /*006c*/ 	.byte	0x04, 0x11
        /*006e*/ 	.short	(.L_19 - .L_18)
	.align		4
.L_18:
        /*0070*/ 	.word	index@(_Z13addBiasKernelPfS_ii)
        /*0074*/ 	.word	0x00000000


	//----- nvinfo : EIATTR_REGCOUNT
	.align		4
.L_19:
        /*0078*/ 	.byte	0x04, 0x2f
        /*007a*/ 	.short	(.L_21 - .L_20)
	.align		4
.L_20:
        /*007c*/ 	.word	index@(_Z13softmaxKernelPdii)
        /*0080*/ 	.word	0x0000001f


	//----- nvinfo : EIATTR_FRAME_SIZE
	.align		4
.L_21:
        /*0084*/ 	.byte	0x04, 0x11
        /*0086*/ 	.short	(.L_23 - .L_22)
	.align		4
.L_22:
        /*0088*/ 	.word	index@($__internal_0_$__cuda_sm20_div_rn_f64_full)
        /*008c*/ 	.word	0x00000000


	//----- nvinfo : EIATTR_FRAME_SIZE
	.align		4
.L_23:
        /*0090*/ 	.byte	0x04, 0x11
        /*0092*/ 	.short	(.L_25 - .L_24)
	.align		4
.L_24:
        /*0094*/ 	.word	index@(_Z13softmaxKernelPdii)
        /*0098*/ 	.word	0x00000000


	//----- nvinfo : EIATTR_REGCOUNT
	.align		4
.L_25:
        /*009c*/ 	.byte	0x04, 0x2f
        /*009e*/ 	.short	(.L_27 - .L_26)
	.align		4
.L_26:
        /*00a0*/ 	.word	index@(_Z19doubleToFloatKernelPdPfi)
        /*00a4*/ 	.word	0x0000000c


	//----- nvinfo : EIATTR_FRAME_SIZE
	.align		4
.L_27:
        /*00a8*/ 	.byte	0x04, 0x11
        /*00aa*/ 	.short	(.L_29 - .L_28)
	.align		4
.L_28:
        /*00ac*/ 	.word	index@(_Z19doubleToFloatKernelPdPfi)
        /*00b0*/ 	.word	0x00000000


	//----- nvinfo : EIATTR_REGCOUNT
	.align		4
.L_29:
        /*00b4*/ 	.byte	0x04, 0x2f
        /*00b6*/ 	.short	(.L_31 - .L_30)
	.align		4
.L_30:
        /*00b8*/ 	.word	index@(_Z19floatToDoubleKernelPfPdi)
        /*00bc*/ 	.word	0x0000000c


	//----- nvinfo : EIATTR_FRAME_SIZE
	.align		4
.L_31:
        /*00c0*/ 	.byte	0x04, 0x11
        /*00c2*/ 	.short	(.L_33 - .L_32)
	.align		4
.L_32:
        /*00c4*/ 	.word	index@(_Z19floatToDoubleKernelPfPdi)
        /*00c8*/ 	.word	0x00000000


	//----- nvinfo : EIATTR_MIN_STACK_SIZE
	.align		4
.L_33:
        /*00cc*/ 	.byte	0x04, 0x12
        /*00ce*/ 	.short	(.L_35 - .L_34)
	.align		4
.L_34:
        /*00d0*/ 	.word	index@(_Z19floatToDoubleKernelPfPdi)
        /*00d4*/ 	.word	0x00000000


	//----- nvinfo : EIATTR_MIN_STACK_SIZE
	.align		4
.L_35:
        /*00d8*/ 	.byte	0x04, 0x12
        /*00da*/ 	.short	(.L_37 - .L_36)
	.align		4
.L_36:
        /*00dc*/ 	.word	index@(_Z19doubleToFloatKernelPdPfi)
        /*00e0*/ 	.word	0x00000000


	//----- nvinfo : EIATTR_MIN_STACK_SIZE
	.align		4
.L_37:
        /*00e4*/ 	.byte	0x04, 0x12
        /*00e6*/ 	.short	(.L_39 - .L_38)
	.align		4
.L_38:
        /*00e8*/ 	.word	index@(_Z13softmaxKernelPdii)
        /*00ec*/ 	.word	0x00000000


	//----- nvinfo : EIATTR_MIN_STACK_SIZE
	.align		4
.L_39:
        /*00f0*/ 	.byte	0x04, 0x12
        /*00f2*/ 	.short	(.L_41 - .L_40)
	.align		4
.L_40:
        /*00f4*/ 	.word	index@(_Z13addBiasKernelPfS_ii)
        /*00f8*/ 	.word	0x00000000


	//----- nvinfo : EIATTR_MIN_STACK_SIZE
	.align		4
.L_41:
        /*00fc*/ 	.byte	0x04, 0x12
        /*00fe*/ 	.short	(.L_43 - .L_42)
	.align		4
.L_42:
        /*0100*/ 	.word	index@(_Z24backwardHiddenGradKernelPdS_ii)
        /*0104*/ 	.word	0x00000000


	//----- nvinfo : EIATTR_MIN_STACK_SIZE
	.align		4
.L_43:
        /*0108*/ 	.byte	0x04, 0x12
        /*010a*/ 	.short	(.L_45 - .L_44)
	.align		4
.L_44:
        /*010c*/ 	.word	index@(_Z24backwardOutputGradKernelPdS_S_i)
        /*0110*/ 	.word	0x00000000


	//----- nvinfo : EIATTR_MIN_STACK_SIZE
	.align		4
.L_45:
        /*0114*/ 	.byte	0x04, 0x12
        /*0116*/ 	.short	(.L_47 - .L_46)
	.align		4
.L_46:
        /*0118*/ 	.word	index@(_Z25reluActivationFloatKernelPfi)
        /*011c*/ 	.word	0x00000000


	//----- nvinfo : EIATTR_MIN_STACK_SIZE
	.align		4
.L_47:
        /*0120*/ 	.byte	0x04, 0x12
        /*0122*/ 	.short	(.L_49 - .L_48)
	.align		4
.L_48:
        /*0124*/ 	.word	index@(_Z20reluActivationKernelPdi)
        /*0128*/ 	.word	0x00000000
.L_49:


//--------------------- .nv.compat                --------------------------
	.section	.nv.compat,"",@"SHT_CUDA_COMPAT_INFO"
	.align	4
        /*0000*/ 	.byte	0x02, 0x09, 0x00, 0x00, 0x02, 0x02, 0x01, 0x00, 0x02, 0x05, 0x05, 0x00, 0x03, 0x07, 0x01, 0x01
        /*0010*/ 	.byte	0x02, 0x03, 0x00, 0x00, 0x02, 0x06, 0x01, 0x00, 0x04, 0x0b, 0x08, 0x00, 0x01, 0x00, 0x00, 0x00
        /*0020*/ 	.byte	0x00, 0x00, 0x00, 0x00


//--------------------- .nv.info._Z19floatToDoubleKernelPfPdi --------------------------
	.section	.nv.info._Z19floatToDoubleKernelPfPdi,"",@"SHT_CUDA_INFO"
	.sectionflags	@""
	.align	4


	//----- nvinfo : EIATTR_CUDA_API_VERSION
	.align		4
        /*0000*/ 	.byte	0x04, 0x37
        /*0002*/ 	.short	(.L_51 - .L_50)
.L_50:
        /*0004*/ 	.word	0x00000082


	//----- nvinfo : EIATTR_KPARAM_INFO
	.align		4
.L_51:
        /*0008*/ 	.byte	0x04, 0x17
        /*000a*/ 	.short	(.L_53 - .L_52)
.L_52:
        /*000c*/ 	.word	0x00000000
        /*0010*/ 	.short	0x0002
        /*0012*/ 	.short	0x0010
        /*0014*/ 	.byte	0x00, 0xf0, 0x11, 0x00


	//----- nvinfo : EIATTR_KPARAM_INFO
	.align		4
.L_53:
        /*0018*/ 	.byte	0x04, 0x17
        /*001a*/ 	.short	(.L_55 - .L_54)
.L_54:
        /*001c*/ 	.word	0x00000000
        /*0020*/ 	.short	0x0001
        /*0022*/ 	.short	0x0008
        /*0024*/ 	.byte	0x00, 0xf5, 0x21, 0x00


	//----- nvinfo : EIATTR_KPARAM_INFO
	.align		4
.L_55:
        /*0028*/ 	.byte	0x04, 0x17
        /*002a*/ 	.short	(.L_57 - .L_56)
.L_56:
        /*002c*/ 	.word	0x00000000
        /*0030*/ 	.short	0x0000
        /*0032*/ 	.short	0x0000
        /*0034*/ 	.byte	0x00, 0xf5, 0x21, 0x00


	//----- nvinfo : EIATTR_SPARSE_MMA_MASK
	.align		4
.L_57:
        /*0038*/ 	.byte	0x03, 0x50
        /*003a*/ 	.short	0x0000


	//----- nvinfo : EIATTR_MAXREG_COUNT
	.align		4
        /*003c*/ 	.byte	0x03, 0x1b
        /*003e*/ 	.short	0x00ff


	//----- nvinfo : EIATTR_MERCURY_ISA_VERSION
	.align		4
        /*0040*/ 	.byte	0x03, 0x5f
        /*0042*/ 	.short	0x0101


	//----- nvinfo : EIATTR_VRC_CTA_INIT_COUNT
	.align		4
        /*0044*/ 	.byte	0x02, 0x4a
	.zero		1
	.zero		1


	//----- nvinfo : EIATTR_EXIT_INSTR_OFFSETS
	.align		4
        /*0048*/ 	.byte	0x04, 0x1c
        /*004a*/ 	.short	(.L_59 - .L_58)


	//   ....[0]....
.L_58:
        /*004c*/ 	.word	0x00000070


	//   ....[1]....
        /*0050*/ 	.word	0x00000100


	//----- nvinfo : EIATTR_CBANK_PARAM_SIZE
	.align		4
.L_59:
        /*0054*/ 	.byte	0x03, 0x19
        /*0056*/ 	.short	0x0014


	//----- nvinfo : EIATTR_PARAM_CBANK
	.align		4
        /*0058*/ 	.byte	0x04, 0x0a
        /*005a*/ 	.short	(.L_61 - .L_60)
	.align		4
.L_60:
        /*005c*/ 	.word	index@(.nv.constant0._Z19floatToDoubleKernelPfPdi)
        /*0060*/ 	.short	0x0380
        /*0062*/ 	.short	0x0014


	//----- nvinfo : EIATTR_SW_WAR
	.align		4
.L_61:
        /*0064*/ 	.byte	0x04, 0x36
        /*0066*/ 	.short	(.L_63 - .L_62)
.L_62:
        /*0068*/ 	.word	0x00000008
.L_63:


//--------------------- .nv.info._Z19doubleToFloatKernelPdPfi --------------------------
	.section	.nv.info._Z19doubleToFloatKernelPdPfi,"",@"SHT_CUDA_INFO"
	.sectionflags	@""
	.align	4


	//----- nvinfo : EIATTR_CUDA_API_VERSION
	.align		4
        /*0000*/ 	.byte	0x04, 0x37
        /*0002*/ 	.short	(.L_65 - .L_64)
.L_64:
        /*0004*/ 	.word	0x00000082


	//----- nvinfo : EIATTR_KPARAM_INFO
	.align		4
.L_65:
        /*0008*/ 	.byte	0x04, 0x17
        /*000a*/ 	.short	(.L_67 - .L_66)
.L_66:
        /*000c*/ 	.word	0x00000000
        /*0010*/ 	.short	0x0002
        /*0012*/ 	.short	0x0010
        /*0014*/ 	.byte	0x00, 0xf0, 0x11, 0x00


	//----- nvinfo : EIATTR_KPARAM_INFO
	.align		4
.L_67:
        /*0018*/ 	.byte	0x04, 0x17
        /*001a*/ 	.short	(.L_69 - .L_68)
.L_68:
        /*001c*/ 	.word	0x00000000
        /*0020*/ 	.short	0x0001
        /*0022*/ 	.short	0x0008
        /*0024*/ 	.byte	0x00, 0xf5, 0x21, 0x00


	//----- nvinfo : EIATTR_KPARAM_INFO
	.align		4
.L_69:
        /*0028*/ 	.byte	0x04, 0x17
        /*002a*/ 	.short	(.L_71 - .L_70)
.L_70:
        /*002c*/ 	.word	0x00000000
        /*0030*/ 	.short	0x0000
        /*0032*/ 	.short	0x0000
        /*0034*/ 	.byte	0x00, 0xf5, 0x21, 0x00


	//----- nvinfo : EIATTR_SPARSE_MMA_MASK
	.align		4
.L_71:
        /*0038*/ 	.byte	0x03, 0x50
        /*003a*/ 	.short	0x0000


	//----- nvinfo : EIATTR_MAXREG_COUNT
	.align		4
        /*003c*/ 	.byte	0x03, 0x1b
        /*003e*/ 	.short	0x00ff


	//----- nvinfo : EIATTR_MERCURY_ISA_VERSION
	.align		4
        /*0040*/ 	.byte	0x03, 0x5f
        /*0042*/ 	.short	0x0101


	//----- nvinfo : EIATTR_VRC_CTA_INIT_COUNT
	.align		4
        /*0044*/ 	.byte	0x02, 0x4a
	.zero		1
	.zero		1


	//----- nvinfo : EIATTR_EXIT_INSTR_OFFSETS
	.align		4
        /*0048*/ 	.byte	0x04, 0x1c
        /*004a*/ 	.short	(.L_73 - .L_72)


	//   ....[0]....
.L_72:
        /*004c*/ 	.word	0x00000070


	//   ....[1]....
        /*0050*/ 	.word	0x00000100


	//----- nvinfo : EIATTR_CBANK_PARAM_SIZE
	.align		4
.L_73:
        /*0054*/ 	.byte	0x03, 0x19
        /*0056*/ 	.short	0x0014


	//----- nvinfo : EIATTR_PARAM_CBANK
	.align		4
        /*0058*/ 	.byte	0x04, 0x0a
        /*005a*/ 	.short	(.L_75 - .L_74)
	.align		4
.L_74:
        /*005c*/ 	.word	index@(.nv.constant0._Z19doubleToFloatKernelPdPfi)
        /*0060*/ 	.short	0x0380
        /*0062*/ 	.short	0x0014


	//----- nvinfo : EIATTR_SW_WAR
	.align		4
.L_75:
        /*0064*/ 	.byte	0x04, 0x36
        /*0066*/ 	.short	(.L_77 - .L_76)
.L_76:
        /*0068*/ 	.word	0x00000008
.L_77:


//--------------------- .nv.info._Z13softmaxKernelPdii --------------------------
	.section	.nv.info._Z13softmaxKernelPdii,"",@"SHT_CUDA_INFO"
	.sectionflags	@""
	.align	4


	//----- nvinfo : EIATTR_CUDA_API_VERSION
	.align		4
        /*0000*/ 	.byte	0x04, 0x37
        /*0002*/ 	.short	(.L_79 - .L_78)
.L_78:
        /*0004*/ 	.word	0x00000082


	//----- nvinfo : EIATTR_KPARAM_INFO
	.align		4
.L_79:
        /*0008*/ 	.byte	0x04, 0x17
        /*000a*/ 	.short	(.L_81 - .L_80)
.L_80:
        /*000c*/ 	.word	0x00000000
        /*0010*/ 	.short	0x0002
        /*0012*/ 	.short	0x000c
        /*0014*/ 	.byte	0x00, 0xf0, 0x11, 0x00


	//----- nvinfo : EIATTR_KPARAM_INFO
	.align		4
.L_81:
        /*0018*/ 	.byte	0x04, 0x17
        /*001a*/ 	.short	(.L_83 - .L_82)
.L_82:
        /*001c*/ 	.word	0x00000000
        /*0020*/ 	.short	0x0001
        /*0022*/ 	.short	0x0008
        /*0024*/ 	.byte	0x00, 0xf0, 0x11, 0x00


	//----- nvinfo : EIATTR_KPARAM_INFO
	.align		4
.L_83:
        /*0028*/ 	.byte	0x04, 0x17
        /*002a*/ 	.short	(.L_85 - .L_84)
.L_84:
        /*002c*/ 	.word	0x00000000
        /*0030*/ 	.short	0x0000
        /*0032*/ 	.short	0x0000
        /*0034*/ 	.byte	0x00, 0xf5, 0x21, 0x00


	//----- nvinfo : EIATTR_SPARSE_MMA_MASK
	.align		4
.L_85:
        /*0038*/ 	.byte	0x03, 0x50
        /*003a*/ 	.short	0x0000


	//----- nvinfo : EIATTR_MAXREG_COUNT
	.align		4
        /*003c*/ 	.byte	0x03, 0x1b
        /*003e*/ 	.short	0x00ff


	//----- nvinfo : EIATTR_MERCURY_ISA_VERSION
	.align		4
        /*0040*/ 	.byte	0x03, 0x5f
        /*0042*/ 	.short	0x0101


	//----- nvinfo : EIATTR_VRC_CTA_INIT_COUNT
	.align		4
        /*0044*/ 	.byte	0x02, 0x4a
	.zero		1
	.zero		1


	//----- nvinfo : EIATTR_EXIT_INSTR_OFFSETS
	.align		4
        /*0048*/ 	.byte	0x04, 0x1c
        /*004a*/ 	.short	(.L_87 - .L_86)


	//   ....[0]....
.L_86:
        /*004c*/ 	.word	0x00000040


	//   ....[1]....
        /*0050*/ 	.word	0x00001790


	//   ....[2]....
        /*0054*/ 	.word	0x00002dc0


	//   ....[3]....
        /*0058*/ 	.word	0x00003950


	//   ....[4]....
        /*005c*/ 	.word	0x00003fa0


	//   ....[5]....
        /*0060*/ 	.word	0x000041a0


	//----- nvinfo : EIATTR_CRS_STACK_SIZE
	.align		4
.L_87:
        /*0064*/ 	.byte	0x04, 0x1e
        /*0066*/ 	.short	(.L_89 - .L_88)
.L_88:
        /*0068*/ 	.word	0x00000000


	//----- nvinfo : EIATTR_CBANK_PARAM_SIZE
	.align		4
.L_89:
        /*006c*/ 	.byte	0x03, 0x19
        /*006e*/ 	.short	0x0010


	//----- nvinfo : EIATTR_PARAM_CBANK
	.align		4
        /*0070*/ 	.byte	0x04, 0x0a
        /*0072*/ 	.short	(.L_91 - .L_90)
	.align		4
.L_90:
        /*0074*/ 	.word	index@(.nv.constant0._Z13softmaxKernelPdii)
        /*0078*/ 	.short	0x0380
        /*007a*/ 	.short	0x0010


	//----- nvinfo : EIATTR_SW_WAR
	.align		4
.L_91:
        /*007c*/ 	.byte	0x04, 0x36
        /*007e*/ 	.short	(.L_93 - .L_92)
.L_92:
        /*0080*/ 	.word	0x00000008
.L_93:


//--------------------- .nv.info._Z13addBiasKernelPfS_ii --------------------------
	.section	.nv.info._Z13addBiasKernelPfS_ii,"",@"SHT_CUDA_INFO"
	.sectionflags	@""
	.align	4


	//----- nvinfo : EIATTR_CUDA_API_VERSION
	.align		4
        /*0000*/ 	.byte	0x04, 0x37
        /*0002*/ 	.short	(.L_95 - .L_94)
.L_94:
        /*0004*/ 	.word	0x00000082


	//----- nvinfo : EIATTR_KPARAM_INFO
	.align		4
.L_95:
        /*0008*/ 	.byte	0x04, 0x17
        /*000a*/ 	.short	(.L_97 - .L_96)
.L_96:
        /*000c*/ 	.word	0x00000000
        /*0010*/ 	.short	0x0003
        /*0012*/ 	.short	0x0014
        /*0014*/ 	.byte	0x00, 0xf0, 0x11, 0x00


	//----- nvinfo : EIATTR_KPARAM_INFO
	.align		4
.L_97:
        /*0018*/ 	.byte	0x04, 0x17
        /*001a*/ 	.short	(.L_99 - .L_98)
.L_98:
        /*001c*/ 	.word	0x00000000
        /*0020*/ 	.short	0x0002
        /*0022*/ 	.short	0x0010
        /*0024*/ 	.byte	0x00, 0xf0, 0x11, 0x00


	//----- nvinfo : EIATTR_KPARAM_INFO
	.align		4
.L_99:
        /*0028*/ 	.byte	0x04, 0x17
        /*002a*/ 	.short	(.L_101 - .L_100)
.L_100:
        /*002c*/ 	.word	0x00000000
        /*0030*/ 	.short	0x0001
        /*0032*/ 	.short	0x0008
        /*0034*/ 	.byte	0x00, 0xf5, 0x21, 0x00


	//----- nvinfo : EIATTR_KPARAM_INFO
	.align		4
.L_101:
        /*0038*/ 	.byte	0x04, 0x17
        /*003a*/ 	.short	(.L_103 - .L_102)
.L_102:
        /*003c*/ 	.word	0x00000000
        /*0040*/ 	.short	0x0000
        /*0042*/ 	.short	0x0000
        /*0044*/ 	.byte	0x00, 0xf5, 0x21, 0x00


	//----- nvinfo : EIATTR_SPARSE_MMA_MASK
	.align		4
.L_103:
        /*0048*/ 	.byte	0x03, 0x50
        /*004a*/ 	.short	0x0000


	//----- nvinfo : EIATTR_MAXREG_COUNT
	.align		4
        /*004c*/ 	.byte	0x03, 0x1b
        /*004e*/ 	.short	0x00ff


	//----- nvinfo : EIATTR_MERCURY_ISA_VERSION
	.align		4
        /*0050*/ 	.byte	0x03, 0x5f
        /*0052*/ 	.short	0x0101


	//----- nvinfo : EIATTR_VRC_CTA_INIT_COUNT
	.align		4
        /*0054*/ 	.byte	0x02, 0x4a
	.zero		1
	.zero		1


	//----- nvinfo : EIATTR_EXIT_INSTR_OFFSETS
	.align		4
        /*0058*/ 	.byte	0x04, 0x1c
        /*005a*/ 	.short	(.L_105 - .L_104)


	//   ....[0]....
.L_104:
        /*005c*/ 	.word	0x00000210


	//   ....[1]....
        /*0060*/ 	.word	0x00000320


	//----- nvinfo : EIATTR_CBANK_PARAM_SIZE
	.align		4
.L_105:
        /*0064*/ 	.byte	0x03, 0x19
        /*0066*/ 	.short	0x0018


	//----- nvinfo : EIATTR_PARAM_CBANK
	.align		4
        /*0068*/ 	.byte	0x04, 0x0a
        /*006a*/ 	.short	(.L_107 - .L_106)
	.align		4
.L_106:
        /*006c*/ 	.word	index@(.nv.constant0._Z13addBiasKernelPfS_ii)
        /*0070*/ 	.short	0x0380
        /*0072*/ 	.short	0x0018


	//----- nvinfo : EIATTR_SW_WAR
	.align		4
.L_107:
        /*0074*/ 	.byte	0x04, 0x36
        /*0076*/ 	.short	(.L_109 - .L_108)
.L_108:
        /*0078*/ 	.word	0x00000008
.L_109:


//--------------------- .nv.info._Z24backwardHiddenGradKernelPdS_ii --------------------------
	.section	.nv.info._Z24backwardHiddenGradKernelPdS_ii,"",@"SHT_CUDA_INFO"
	.sectionflags	@""
	.align	4


	//----- nvinfo : EIATTR_CUDA_API_VERSION
	.align		4
        /*0000*/ 	.byte	0x04, 0x37
        /*0002*/ 	.short	(.L_111 - .L_110)
.L_110:
        /*0004*/ 	.word	0x00000082


	//----- nvinfo : EIATTR_KPARAM_INFO
	.align		4
.L_111:
        /*0008*/ 	.byte	0x04, 0x17
        /*000a*/ 	.short	(.L_113 - .L_112)
.L_112:
        /*000c*/ 	.word	0x00000000
        /*0010*/ 	.short	0x0003
        /*0012*/ 	.short	0x0014
        /*0014*/ 	.byte	0x00, 0xf0, 0x11, 0x00


	//----- nvinfo : EIATTR_KPARAM_INFO
	.align		4
.L_113:
        /*0018*/ 	.byte	0x04, 0x17
        /*001a*/ 	.short	(.L_115 - .L_114)
.L_114:
        /*001c*/ 	.word	0x00000000
        /*0020*/ 	.short	0x0002
        /*0022*/ 	.short	0x0010
        /*0024*/ 	.byte	0x00, 0xf0, 0x11, 0x00


	//----- nvinfo : EIATTR_KPARAM_INFO
	.align		4
.L_115:
        /*0028*/ 	.byte	0x04, 0x17
        /*002a*/ 	.short	(.L_117 - .L_116)
.L_116:
        /*002c*/ 	.word	0x00000000
        /*0030*/ 	.short	0x0001
        /*0032*/ 	.short	0x0008
        /*0034*/ 	.byte	0x00, 0xf5, 0x21, 0x00


	//----- nvinfo : EIATTR_KPARAM_INFO
	.align		4
.L_117:
        /*0038*/ 	.byte	0x04, 0x17
        /*003a*/ 	.short	(.L_119 - .L_118)
.L_118:
        /*003c*/ 	.word	0x00000000
        /*0040*/ 	.short	0x0000
        /*0042*/ 	.short	0x0000
        /*0044*/ 	.byte	0x00, 0xf5, 0x21, 0x00


	//----- nvinfo : EIATTR_SPARSE_MMA_MASK
	.align		4
.L_119:
        /*0048*/ 	.byte	0x03, 0x50
        /*004a*/ 	.short	0x0000


	//----- nvinfo : EIATTR_MAXREG_COUNT
	.align		4
        /*004c*/ 	.byte	0x03, 0x1b
        /*004e*/ 	.short	0x00ff


	//----- nvinfo : EIATTR_MERCURY_ISA_VERSION
	.align		4
        /*0050*/ 	.byte	0x03, 0x5f
        /*0052*/ 	.short	0x0101


	//----- nvinfo : EIATTR_VRC_CTA_INIT_COUNT
	.align		4
        /*0054*/ 	.byte	0x02, 0x4a
	.zero		1
	.zero		1


	//----- nvinfo : EIATTR_EXIT_INSTR_OFFSETS
	.align		4
        /*0058*/ 	.byte	0x04, 0x1c
        /*005a*/ 	.short	(.L_121 - .L_120)


	//   ....[0]....
.L_120:
        /*005c*/ 	.word	0x00000210


	//   ....[1]....
        /*0060*/ 	.word	0x00000350


	//----- nvinfo : EIATTR_CBANK_PARAM_SIZE
	.align		4
.L_121:
        /*0064*/ 	.byte	0x03, 0x19
        /*0066*/ 	.short	0x0018


	//----- nvinfo : EIATTR_PARAM_CBANK
	.align		4
        /*0068*/ 	.byte	0x04, 0x0a
        /*006a*/ 	.short	(.L_123 - .L_122)
	.align		4
.L_122:
        /*006c*/ 	.word	index@(.nv.constant0._Z24backwardHiddenGradKernelPdS_ii)
        /*0070*/ 	.short	0x0380
        /*0072*/ 	.short	0x0018


	//----- nvinfo : EIATTR_SW_WAR
	.align		4
.L_123:
        /*0074*/ 	.byte	0x04, 0x36
        /*0076*/ 	.short	(.L_125 - .L_124)
.L_124:
        /*0078*/ 	.word	0x00000008
.L_125:


//--------------------- .nv.info._Z24backwardOutputGradKernelPdS_S_i --------------------------
	.section	.nv.info._Z24backwardOutputGradKernelPdS_S_i,"",@"SHT_CUDA_INFO"
	.sectionflags	@""
	.align	4


	//----- nvinfo : EIATTR_CUDA_API_VERSION
	.align		4
        /*0000*/ 	.byte	0x04, 0x37
        /*0002*/ 	.short	(.L_127 - .L_126)
.L_126:
        /*0004*/ 	.word	0x00000082


	//----- nvinfo : EIATTR_KPARAM_INFO
	.align		4
.L_127:
        /*0008*/ 	.byte	0x04, 0x17
        /*000a*/ 	.short	(.L_129 - .L_128)
.L_128:
        /*000c*/ 	.word	0x00000000
        /*0010*/ 	.short	0x0003
        /*0012*/ 	.short	0x0018
        /*0014*/ 	.byte	0x00, 0xf0, 0x11, 0x00


	//----- nvinfo : EIATTR_KPARAM_INFO
	.align		4
.L_129:
        /*0018*/ 	.byte	0x04, 0x17
        /*001a*/ 	.short	(.L_131 - .L_130)
.L_130:
        /*001c*/ 	.word	0x00000000
        /*0020*/ 	.short	0x0002
        /*0022*/ 	.short	0x0010
        /*0024*/ 	.byte	0x00, 0xf5, 0x21, 0x00


	//----- nvinfo : EIATTR_KPARAM_INFO
	.align		4
.L_131:
        /*0028*/ 	.byte	0x04, 0x17
        /*002a*/ 	.short	(.L_133 - .L_132)
.L_132:
        /*002c*/ 	.word	0x00000000
        /*0030*/ 	.short	0x0001
        /*0032*/ 	.short	0x0008
        /*0034*/ 	.byte	0x00, 0xf5, 0x21, 0x00


	//----- nvinfo : EIATTR_KPARAM_INFO
	.align		4
.L_133:
        /*0038*/ 	.byte	0x04, 0x17
        /*003a*/ 	.short	(.L_135 - .L_134)
.L_134:
        /*003c*/ 	.word	0x00000000
        /*0040*/ 	.short	0x0000
        /*0042*/ 	.short	0x0000
        /*0044*/ 	.byte	0x00, 0xf5, 0x21, 0x00


	//----- nvinfo : EIATTR_SPARSE_MMA_MASK
	.align		4
.L_135:
        /*0048*/ 	.byte	0x03, 0x50
        /*004a*/ 	.short	0x0000


	//----- nvinfo : EIATTR_MAXREG_COUNT
	.align		4
        /*004c*/ 	.byte	0x03, 0x1b
        /*004e*/ 	.short	0x00ff


	//----- nvinfo : EIATTR_MERCURY_ISA_VERSION
	.align		4
        /*0050*/ 	.byte	0x03, 0x5f
        /*0052*/ 	.short	0x0101


	//----- nvinfo : EIATTR_VRC_CTA_INIT_COUNT
	.align		4
        /*0054*/ 	.byte	0x02, 0x4a
	.zero		1
	.zero		1


	//----- nvinfo : EIATTR_EXIT_INSTR_OFFSETS
	.align		4
        /*0058*/ 	.byte	0x04, 0x1c
        /*005a*/ 	.short	(.L_137 - .L_136)


	//   ....[0]....
.L_136:
        /*005c*/ 	.word	0x00000060


	//   ....[1]....
        /*0060*/ 	.word	0x00000130


	//----- nvinfo : EIATTR_CBANK_PARAM_SIZE
	.align		4
.L_137:
        /*0064*/ 	.byte	0x03, 0x19
        /*0066*/ 	.short	0x001c


	//----- nvinfo : EIATTR_PARAM_CBANK
	.align		4
        /*0068*/ 	.byte	0x04, 0x0a
        /*006a*/ 	.short	(.L_139 - .L_138)
	.align		4
.L_138:
        /*006c*/ 	.word	index@(.nv.constant0._Z24backwardOutputGradKernelPdS_S_i)
        /*0070*/ 	.short	0x0380
        /*0072*/ 	.short	0x001c


	//----- nvinfo : EIATTR_SW_WAR
	.align		4
.L_139:
        /*0074*/ 	.byte	0x04, 0x36
        /*0076*/ 	.short	(.L_141 - .L_140)
.L_140:
        /*0078*/ 	.word	0x00000008
.L_141:


//--------------------- .nv.info._Z25reluActivationFloatKernelPfi --------------------------
	.section	.nv.info._Z25reluActivationFloatKernelPfi,"",@"SHT_CUDA_INFO"
	.sectionflags	@""
	.align	4


	//----- nvinfo : EIATTR_CUDA_API_VERSION
	.align		4
        /*0000*/ 	.byte	0x04, 0x37
        /*0002*/ 	.short	(.L_143 - .L_142)
.L_142:
        /*0004*/ 	.word	0x00000082


	//----- nvinfo : EIATTR_KPARAM_INFO
	.align		4
.L_143:
        /*0008*/ 	.byte	0x04, 0x17
        /*000a*/ 	.short	(.L_145 - .L_144)
.L_144:
        /*000c*/ 	.word	0x00000000
        /*0010*/ 	.short	0x0001
        /*0012*/ 	.short	0x0008
        /*0014*/ 	.byte	0x00, 0xf0, 0x11, 0x00


	//----- nvinfo : EIATTR_KPARAM_INFO
	.align		4
.L_145:
        /*0018*/ 	.byte	0x04, 0x17
        /*001a*/ 	.short	(.L_147 - .L_146)
.L_146:
        /*001c*/ 	.word	0x00000000
        /*0020*/ 	.short	0x0000
        /*0022*/ 	.short	0x0000
        /*0024*/ 	.byte	0x00, 0xf5, 0x21, 0x00


	//----- nvinfo : EIATTR_SPARSE_MMA_MASK
	.align		4
.L_147:
        /*0028*/ 	.byte	0x03, 0x50
        /*002a*/ 	.short	0x0000


	//----- nvinfo : EIATTR_MAXREG_COUNT
	.align		4
        /*002c*/ 	.byte	0x03, 0x1b
        /*002e*/ 	.short	0x00ff


	//----- nvinfo : EIATTR_MERCURY_ISA_VERSION
	.align		4
        /*0030*/ 	.byte	0x03, 0x5f
        /*0032*/ 	.short	0x0101


	//----- nvinfo : EIATTR_VRC_CTA_INIT_COUNT
	.align		4
        /*0034*/ 	.byte	0x02, 0x4a
	.zero		1
	.zero		1


	//----- nvinfo : EIATTR_EXIT_INSTR_OFFSETS
	.align		4
        /*0038*/ 	.byte	0x04, 0x1c
        /*003a*/ 	.short	(.L_149 - .L_148)


	//   ....[0]....
.L_148:
        /*003c*/ 	.word	0x00000070


	//   ....[1]....
        /*0040*/ 	.word	0x000000e0


	//----- nvinfo : EIATTR_CBANK_PARAM_SIZE
	.align		4
.L_149:
        /*0044*/ 	.byte	0x03, 0x19
        /*0046*/ 	.short	0x000c


	//----- nvinfo : EIATTR_PARAM_CBANK
	.align		4
        /*0048*/ 	.byte	0x04, 0x0a
        /*004a*/ 	.short	(.L_151 - .L_150)
	.align		4
.L_150:
        /*004c*/ 	.word	index@(.nv.constant0._Z25reluActivationFloatKernelPfi)
        /*0050*/ 	.short	0x0380
        /*0052*/ 	.short	0x000c


	//----- nvinfo : EIATTR_SW_WAR
	.align		4
.L_151:
        /*0054*/ 	.byte	0x04, 0x36
        /*0056*/ 	.short	(.L_153 - .L_152)
.L_152:
        /*0058*/ 	.word	0x00000008
.L_153:


//--------------------- .nv.info._Z20reluActivationKernelPdi --------------------------
	.section	.nv.info._Z20reluActivationKernelPdi,"",@"SHT_CUDA_INFO"
	.sectionflags	@""
	.align	4


	//----- nvinfo : EIATTR_CUDA_API_VERSION
	.align		4
        /*0000*/ 	.byte	0x04, 0x37
        /*0002*/ 	.short	(.L_155 - .L_154)
.L_154:
        /*0004*/ 	.word	0x00000082


	//----- nvinfo : EIATTR_KPARAM_INFO
	.align		4
.L_155:
        /*0008*/ 	.byte	0x04, 0x17
        /*000a*/ 	.short	(.L_157 - .L_156)
.L_156:
        /*000c*/ 	.word	0x00000000
        /*0010*/ 	.short	0x0001
        /*0012*/ 	.short	0x0008
        /*0014*/ 	.byte	0x00, 0xf0, 0x11, 0x00


	//----- nvinfo : EIATTR_KPARAM_INFO
	.align		4
.L_157:
        /*0018*/ 	.byte	0x04, 0x17
        /*001a*/ 	.short	(.L_159 - .L_158)
.L_158:
        /*001c*/ 	.word	0x00000000
        /*0020*/ 	.short	0x0000
        /*0022*/ 	.short	0x0000
        /*0024*/ 	.byte	0x00, 0xf5, 0x21, 0x00


	//----- nvinfo : EIATTR_SPARSE_MMA_MASK
	.align		4
.L_159:
        /*0028*/ 	.byte	0x03, 0x50
        /*002a*/ 	.short	0x0000


	//----- nvinfo : EIATTR_MAXREG_COUNT
	.align		4
        /*002c*/ 	.byte	0x03, 0x1b
        /*002e*/ 	.short	0x00ff


	//----- nvinfo : EIATTR_MERCURY_ISA_VERSION
	.align		4
        /*0030*/ 	.byte	0x03, 0x5f
        /*0032*/ 	.short	0x0101


	//----- nvinfo : EIATTR_VRC_CTA_INIT_COUNT
	.align		4
        /*0034*/ 	.byte	0x02, 0x4a
	.zero		1
	.zero		1


	//----- nvinfo : EIATTR_EXIT_INSTR_OFFSETS
	.align		4
        /*0038*/ 	.byte	0x04, 0x1c
        /*003a*/ 	.short	(.L_161 - .L_160)


	//   ....[0]....
.L_160:
        /*003c*/ 	.word	0x00000070


	//   ....[1]....
        /*0040*/ 	.word	0x00000140


	//----- nvinfo : EIATTR_CBANK_PARAM_SIZE
	.align		4
.L_161:
        /*0044*/ 	.byte	0x03, 0x19
        /*0046*/ 	.short	0x000c


	//----- nvinfo : EIATTR_PARAM_CBANK
	.align		4
        /*0048*/ 	.byte	0x04, 0x0a
        /*004a*/ 	.short	(.L_163 - .L_162)
	.align		4
.L_162:
        /*004c*/ 	.word	index@(.nv.constant0._Z20reluActivationKernelPdi)
        /*0050*/ 	.short	0x0380
        /*0052*/ 	.short	0x000c


	//----- nvinfo : EIATTR_SW_WAR
	.align		4
.L_163:
        /*0054*/ 	.byte	0x04, 0x36
        /*0056*/ 	.short	(.L_165 - .L_164)
.L_164:
        /*0058*/ 	.word	0x00000008
.L_165:


//--------------------- .nv.callgraph             --------------------------
	.section	.nv.callgraph,"",@"SHT_CUDA_CALLGRAPH"
	.align	4
	.sectionentsize	8
	.align		4
        /*0000*/ 	.word	0x00000000
	.align		4
        /*0004*/ 	.word	0xffffffff
	.align		4
        /*0008*/ 	.word	0x00000000
	.align		4
        /*000c*/ 	.word	0xfffffffe
	.align		4
        /*0010*/ 	.word	0x00000000
	.align		4
        /*0014*/ 	.word	0xfffffffd
	.align		4
        /*0018*/ 	.word	0x00000000
	.align		4
        /*001c*/ 	.word	0xfffffffc


//--------------------- .text._Z19floatToDoubleKernelPfPdi --------------------------
	.section	.text._Z19floatToDoubleKernelPfPdi,"ax",@progbits
	.align	128
        .global         _Z19floatToDoubleKernelPfPdi
        .type           _Z19floatToDoubleKernelPfPdi,@function
        .size           _Z19floatToDoubleKernelPfPdi,(.L_x_60 - _Z19floatToDoubleKernelPfPdi)
        .other          _Z19floatToDoubleKernelPfPdi,@"STO_CUDA_ENTRY STV_DEFAULT"
_Z19floatToDoubleKernelPfPdi:
.text._Z19floatToDoubleKernelPfPdi:
[----:B------:R-:W-:Y:S01]  /*0000*/  LDC R1, c[0x0][0x37c] ;  /* 0x0000df00ff017b82 */ /* 0x000fe20000000800 */
[----:B------:R-:W0:Y:S07]  /*0010*/  S2R R0, SR_TID.X ;  /* 0x0000000000007919 */ /* 0x000e2e0000002100 */
[----:B------:R-:W0:Y:S01]  /*0020*/  S2UR UR4, SR_CTAID.X ;  /* 0x00000000000479c3 */ /* 0x000e220000002500 */
[----:B------:R-:W1:Y:S07]  /*0030*/  LDCU UR5, c[0x0][0x390] ;  /* 0x00007200ff0577ac */ /* 0x000e6e0008000800 */
[----:B------:R-:W0:Y:S02]  /*0040*/  LDC R9, c[0x0][0x360] ;  /* 0x0000d800ff097b82 */ /* 0x000e240000000800 */
[----:B0-----:R-:W-:-:S05]  /*0050*/  IMAD R9, R9, UR4, R0 ;  /* 0x0000000409097c24 */ /* 0x001fca000f8e0200 */
[----:B-1----:R-:W-:-:S13]  /*0060*/  ISETP.GE.AND P0, PT, R9, UR5, PT ;  /* 0x0000000509007c0c */ /* 0x002fda000bf06270 */
[----:B------:R-:W-:Y:S05]  /*0070*/  @P0 EXIT ;  /* 0x000000000000094d */ /* 0x000fea0003800000 */
[----:B------:R-:W0:Y:S01]  /*0080*/  LDC.64 R2, c[0x0][0x380] ;  /* 0x0000e000ff027b82 */ /* 0x000e220000000a00 */
[----:B------:R-:W1:Y:S07]  /*0090*/  LDCU.64 UR4, c[0x0][0x358] ;  /* 0x00006b00ff0477ac */ /* 0x000e6e0008000a00 */
[----:B------:R-:W2:Y:S01]  /*00a0*/  LDC.64 R6, c[0x0][0x388] ;  /* 0x0000e200ff067b82 */ /* 0x000ea20000000a00 */
[----:B0-----:R-:W-:-:S06]  /*00b0*/  IMAD.WIDE R2, R9, 0x4, R2 ;  /* 0x0000000409027825 */ /* 0x001fcc00078e0202 */
[----:B-1----:R-:W3:Y:S01]  /*00c0*/  LDG.E R2, desc[UR4][R2.64] ;  /* 0x0000000402027981 */ /* 0x002ee2000c1e1900 */
[----:B--2---:R-:W-:Y:S01]  /*00d0*/  IMAD.WIDE R6, R9, 0x8, R6 ;  /* 0x0000000809067825 */ /* 0x004fe200078e0206 */
[----:B---3--:R-:W0:Y:S04]  /*00e0*/  F2F.F64.F32 R4, R2 ;  /* 0x0000000200047310 */ /* 0x008e280000201800 */
[----:B0-----:R-:W-:Y:S01]  /*00f0*/  STG.E.64 desc[UR4][R6.64], R4 ;  /* 0x0000000406007986 */ /* 0x001fe2000c101b04 */
[----:B------:R-:W-:Y:S05]  /*0100*/  EXIT ;  /* 0x000000000000794d */ /* 0x000fea0003800000 */
.L_x_0:
[----:B------:R-:W-:-:S00]  /*0110*/  BRA `(.L_x_0) ;  /* 0xfffffffc00fc7947 */ /* 0x000fc0000383ffff */
[----:B------:R-:W-:-:S00]  /*0120*/  NOP ;  /* 0x0000000000007918 */ /* 0x000fc00000000000 */
        /* <DEDUP_REMOVED lines=13> */
.L_x_60:


//--------------------- .text._Z19doubleToFloatKernelPdPfi --------------------------
	.section	.text._Z19doubleToFloatKernelPdPfi,"ax",@progbits
	.align	128
        .global         _Z19doubleToFloatKernelPdPfi
        .type           _Z19doubleToFloatKernelPdPfi,@function
        .size           _Z19doubleToFloatKernelPdPfi,(.L_x_61 - _Z19doubleToFloatKernelPdPfi)
        .other          _Z19doubleToFloatKernelPdPfi,@"STO_CUDA_ENTRY STV_DEFAULT"
_Z19doubleToFloatKernelPdPfi:
.text._Z19doubleToFloatKernelPdPfi:
        /* <DEDUP_REMOVED lines=12> */
[----:B-1----:R-:W3:Y:S01]  /*00c0*/  LDG.E.64 R2, desc[UR4][R2.64] ;  /* 0x0000000402027981 */ /* 0x002ee2000c1e1b00 */
[----:B--2---:R-:W-:Y:S01]  /*00d0*/  IMAD.WIDE R4, R7, 0x4, R4 ;  /* 0x0000000407047825 */ /* 0x004fe200078e0204 */
[----:B---3--:R-:W0:Y:S04]  /*00e0*/  F2F.F32.F64 R9, R2 ;  /* 0x0000000200097310 */ /* 0x008e280000301000 */
[----:B0-----:R-:W-:Y:S01]  /*00f0*/  STG.E desc[UR4][R4.64], R9 ;  /* 0x0000000904007986 */ /* 0x001fe2000c101904 */
[----:B------:R-:W-:Y:S05]  /*0100*/  EXIT ;  /* 0x000000000000794d */ /* 0x000fea0003800000 */
.L_x_1:
        /* <DEDUP_REMOVED lines=15> */
.L_x_61:


//--------------------- .text._Z13softmaxKernelPdii --------------------------
	.section	.text._Z13softmaxKernelPdii,"ax",@progbits
	.align	128
        .global         _Z13softmaxKernelPdii
        .type           _Z13softmaxKernelPdii,@function
        .size           _Z13softmaxKernelPdii,(.L_x_59 - _Z13softmaxKernelPdii)
        .other          _Z13softmaxKernelPdii,@"STO_CUDA_ENTRY STV_DEFAULT"
_Z13softmaxKernelPdii:
.text._Z13softmaxKernelPdii:
[----:B------:R-:W-:Y:S08]  /*0000*/  LDC R1, c[0x0][0x37c] ;  /* 0x0000df00ff017b82 */ /* 0x000ff00000000800 */
[----:B------:R-:W0:Y:S08]  /*0010*/  S2UR UR4, SR_CTAID.X ;  /* 0x00000000000479c3 */ /* 0x000e300000002500 */
[----:B------:R-:W0:Y:S02]  /*0020*/  LDC R0, c[0x0][0x388] ;  /* 0x0000e200ff007b82 */ /* 0x000e240000000800 */
[----:B0-----:R-:W-:-:S13]  /*0030*/  ISETP.LE.AND P0, PT, R0, UR4, PT ;  /* 0x0000000400007c0c */ /* 0x001fda000bf03270 */
[----:B------:R-:W-:Y:S05]  /*0040*/  @P0 EXIT ;  /* 0x000000000000094d */ /* 0x000fea0003800000 */
[----:B------:R-:W0:Y:S01]  /*0050*/  LDCU UR5, c[0x0][0x38c] ;  /* 0x00007180ff0577ac */ /* 0x000e220008000800 */
[----:B------:R-:W1:Y:S01]  /*0060*/  LDC.64 R4, c[0x0][0x380] ;  /* 0x0000e000ff047b82 */ /* 0x000e620000000a00 */
[----:B------:R-:W2:Y:S01]  /*0070*/  LDCU.64 UR6, c[0x0][0x358] ;  /* 0x00006b00ff0677ac */ /* 0x000ea20008000a00 */
[----:B0-----:R-:W-:-:S04]  /*0080*/  IMAD.U32 R0, RZ, RZ, UR5 ;  /* 0x00000005ff007e24 */ /* 0x001fc8000f8e00ff */
[----:B------:R-:W-:-:S04]  /*0090*/  IMAD R2, R0, UR4, RZ ;  /* 0x0000000400027c24 */ /* 0x000fc8000f8e02ff */
[----:B-1----:R-:W-:-:S06]  /*00a0*/  IMAD.WIDE R10, R2, 0x8, R4 ;  /* 0x00000008020a7825 */ /* 0x002fcc00078e0204 */
[----:B--2---:R-:W5:Y:S01]  /*00b0*/  LDG.E.64 R10, desc[UR6][R10.64] ;  /* 0x000000060a0a7981 */ /* 0x004f62000c1e1b00 */
[----:B------:R-:W-:-:S13]  /*00c0*/  ISETP.GE.AND P0, PT, R0, 0x2, PT ;  /* 0x000000020000780c */ /* 0x000fda0003f06270 */
[----:B------:R-:W-:Y:S05]  /*00d0*/  @!P0 BRA `(.L_x_2) ;  /* 0x0000000800b88947 */ /* 0x000fea0003800000 */
[C---:B------:R-:W-:Y:S02]  /*00e0*/  VIADD R3, R0.reuse, 0xfffffffe ;  /* 0xfffffffe00037836 */ /* 0x040fe40000000000 */
[----:B------:R-:W-:-:S03]  /*00f0*/  VIADD R6, R0, 0xffffffff ;  /* 0xffffffff00067836 */ /* 0x000fc60000000000 */
[----:B------:R-:W-:Y:S01]  /*0100*/  ISETP.GE.U32.AND P0, PT, R3, 0xf, PT ;  /* 0x0000000f0300780c */ /* 0x000fe20003f06070 */
[----:B------:R-:W-:Y:S01]  /*0110*/  IMAD.MOV.U32 R3, RZ, RZ, 0x1 ;  /* 0x00000001ff037424 */ /* 0x000fe200078e00ff */
[----:B------:R-:W-:-:S11]  /*0120*/  LOP3.LUT R7, R6, 0xf, RZ, 0xc0, !PT ;  /* 0x0000000f06077812 */ /* 0x000fd600078ec0ff */
[----:B------:R-:W-:Y:S05]  /*0130*/  @!P0 BRA `(.L_x_3) ;  /* 0x0000000400388947 */ /* 0x000fea0003800000 */
[----:B------:R-:W-:Y:S01]  /*0140*/  VIADD R9, R2, 0x1 ;  /* 0x0000000102097836 */ /* 0x000fe20000000000 */
[----:B------:R-:W-:Y:S01]  /*0150*/  LOP3.LUT R26, R6, 0xfffffff0, RZ, 0xc0, !PT ;  /* 0xfffffff0061a7812 */ /* 0x000fe200078ec0ff */
[----:B------:R-:W-:Y:S02]  /*0160*/  IMAD.MOV.U32 R3, RZ, RZ, RZ ;  /* 0x000000ffff037224 */ /* 0x000fe400078e00ff */
[----:B------:R-:W-:-:S04]  /*0170*/  IMAD.WIDE.U32 R8, R9, 0x8, R4 ;  /* 0x0000000809087825 */ /* 0x000fc800078e0004 */
[----:B------:R-:W-:Y:S01]  /*0180*/  IMAD.MOV R26, RZ, RZ, -R26 ;  /* 0x000000ffff1a7224 */ /* 0x000fe200078e0a1a */
[----:B------:R-:W-:-:S05]  /*0190*/  IADD3 R8, P0, PT, R8, 0x40, RZ ;  /* 0x0000004008087810 */ /* 0x000fca0007f1e0ff */
[----:B------:R-:W-:-:S08]  /*01a0*/  IMAD.X R9, RZ, RZ, R9, P0 ;  /* 0x000000ffff097224 */ /* 0x000fd000000e0609 */
.L_x_4:
[----:B------:R-:W2:Y:S04]  /*01b0*/  LDG.E.64 R20, desc[UR6][R8.64+-0x40] ;  /* 0xffffc00608147981 */ /* 0x000ea8000c1e1b00 */
[----:B------:R-:W3:Y:S04]  /*01c0*/  LDG.E.64 R24, desc[UR6][R8.64+-0x38] ;  /* 0xffffc80608187981 */ /* 0x000ee8000c1e1b00 */
[----:B------:R-:W4:Y:S04]  /*01d0*/  LDG.E.64 R12, desc[UR6][R8.64+-0x30] ;  /* 0xffffd006080c7981 */ /* 0x000f28000c1e1b00 */
[----:B------:R-:W4:Y:S04]  /*01e0*/  LDG.E.64 R14, desc[UR6][R8.64+-0x28] ;  /* 0xffffd806080e7981 */ /* 0x000f28000c1e1b00 */
[----:B------:R-:W4:Y:S04]  /*01f0*/  LDG.E.64 R16, desc[UR6][R8.64+-0x20] ;  /* 0xffffe00608107981 */ /* 0x000f28000c1e1b00 */
[----:B------:R-:W4:Y:S04]  /*0200*/  LDG.E.64 R18, desc[UR6][R8.64+-0x18] ;  /* 0xffffe80608127981 */ /* 0x000f28000c1e1b00 */
[----:B------:R-:W4:Y:S01]  /*0210*/  LDG.E.64 R22, desc[UR6][R8.64+-0x8] ;  /* 0xfffff80608167981 */ /* 0x000f22000c1e1b00 */
[----:B--2--5:R-:W-:-:S06]  /*0220*/  DSETP.GT.AND P0, PT, R20, R10, PT ;  /* 0x0000000a1400722a */ /* 0x024fcc0003f04000 */
[----:B------:R-:W-:Y:S02]  /*0230*/  FSEL R10, R20, R10, P0 ;  /* 0x0000000a140a7208 */ /* 0x000fe40000000000 */
[----:B------:R-:W-:Y:S02]  /*0240*/  FSEL R11, R21, R11, P0 ;  /* 0x0000000b150b7208 */ /* 0x000fe40000000000 */
[----:B------:R-:W2:Y:S04]  /*0250*/  LDG.E.64 R20, desc[UR6][R8.64+-0x10] ;  /* 0xfffff00608147981 */ /* 0x000ea8000c1e1b00 */
[----:B---3--:R-:W-:-:S06]  /*0260*/  DSETP.GT.AND P0, PT, R24, R10, PT ;  /* 0x0000000a1800722a */ /* 0x008fcc0003f04000 */
[----:B------:R-:W-:Y:S02]  /*0270*/  FSEL R10, R24, R10, P0 ;  /* 0x0000000a180a7208 */ /* 0x000fe40000000000 */
[----:B------:R-:W-:Y:S02]  /*0280*/  FSEL R11, R25, R11, P0 ;  /* 0x0000000b190b7208 */ /* 0x000fe40000000000 */
[----:B------:R-:W3:Y:S04]  /*0290*/  LDG.E.64 R24, desc[UR6][R8.64] ;  /* 0x0000000608187981 */ /* 0x000ee8000c1e1b00 */
[----:B----4-:R-:W-:-:S06]  /*02a0*/  DSETP.GT.AND P0, PT, R12, R10, PT ;  /* 0x0000000a0c00722a */ /* 0x010fcc0003f04000 */
[----:B------:R-:W-:Y:S02]  /*02b0*/  FSEL R12, R12, R10, P0 ;  /* 0x0000000a0c0c7208 */ /* 0x000fe40000000000 */
[----:B------:R-:W-:Y:S02]  /*02c0*/  FSEL R13, R13, R11, P0 ;  /* 0x0000000b0d0d7208 */ /* 0x000fe40000000000 */
[----:B------:R-:W4:Y:S04]  /*02d0*/  LDG.E.64 R10, desc[UR6][R8.64+0x8] ;  /* 0x00000806080a7981 */ /* 0x000f28000c1e1b00 */
[----:B------:R-:W-:-:S06]  /*02e0*/  DSETP.GT.AND P0, PT, R14, R12, PT ;  /* 0x0000000c0e00722a */ /* 0x000fcc0003f04000 */
        /* <DEDUP_REMOVED lines=11> */
[----:B--2---:R-:W-:-:S06]  /*03a0*/  DSETP.GT.AND P0, PT, R20, R18, PT ;  /* 0x000000121400722a */ /* 0x004fcc0003f04000 */
[----:B------:R-:W-:Y:S02]  /*03b0*/  FSEL R20, R20, R18, P0 ;  /* 0x0000001214147208 */ /* 0x000fe40000000000 */
[----:B------:R-:W-:Y:S02]  /*03c0*/  FSEL R21, R21, R19, P0 ;  /* 0x0000001315157208 */ /* 0x000fe40000000000 */
[----:B------:R-:W2:Y:S04]  /*03d0*/  LDG.E.64 R18, desc[UR6][R8.64+0x28] ;  /* 0x0000280608127981 */ /* 0x000ea8000c1e1b00 */
[----:B------:R-:W-:-:S06]  /*03e0*/  DSETP.GT.AND P0, PT, R22, R20, PT ;  /* 0x000000141600722a */ /* 0x000fcc0003f04000 */
[----:B------:R-:W-:Y:S02]  /*03f0*/  FSEL R22, R22, R20, P0 ;  /* 0x0000001416167208 */ /* 0x000fe40000000000 */
[----:B------:R-:W-:Y:S02]  /*0400*/  FSEL R23, R23, R21, P0 ;  /* 0x0000001517177208 */ /* 0x000fe40000000000 */
[----:B------:R-:W2:Y:S04]  /*0410*/  LDG.E.64 R20, desc[UR6][R8.64+0x30] ;  /* 0x0000300608147981 */ /* 0x000ea8000c1e1b00 */
[----:B---3--:R-:W-:-:S06]  /*0420*/  DSETP.GT.AND P0, PT, R24, R22, PT ;  /* 0x000000161800722a */ /* 0x008fcc0003f04000 */
[----:B------:R-:W-:Y:S02]  /*0430*/  FSEL R22, R24, R22, P0 ;  /* 0x0000001618167208 */ /* 0x000fe40000000000 */
[----:B------:R-:W-:Y:S02]  /*0440*/  FSEL R23, R25, R23, P0 ;  /* 0x0000001719177208 */ /* 0x000fe40000000000 */
[----:B------:R0:W3:Y:S04]  /*0450*/  LDG.E.64 R24, desc[UR6][R8.64+0x38] ;  /* 0x0000380608187981 */ /* 0x0000e8000c1e1b00 */
[----:B----4-:R-:W-:-:S06]  /*0460*/  DSETP.GT.AND P0, PT, R10, R22, PT ;  /* 0x000000160a00722a */ /* 0x010fcc0003f04000 */
[----:B------:R-:W-:Y:S02]  /*0470*/  FSEL R10, R10, R22, P0 ;  /* 0x000000160a0a7208 */ /* 0x000fe40000000000 */
[----:B------:R-:W-:-:S06]  /*0480*/  FSEL R11, R11, R23, P0 ;  /* 0x000000170b0b7208 */ /* 0x000fcc0000000000 */
[----:B------:R-:W-:-:S06]  /*0490*/  DSETP.GT.AND P0, PT, R12, R10, PT ;  /* 0x0000000a0c00722a */ /* 0x000fcc0003f04000 */
[----:B------:R-:W-:Y:S02]  /*04a0*/  FSEL R10, R12, R10, P0 ;  /* 0x0000000a0c0a7208 */ /* 0x000fe40000000000 */
[----:B------:R-:W-:-:S06]  /*04b0*/  FSEL R11, R13, R11, P0 ;  /* 0x0000000b0d0b7208 */ /* 0x000fcc0000000000 */
[----:B------:R-:W-:-:S06]  /*04c0*/  DSETP.GT.AND P0, PT, R14, R10, PT ;  /* 0x0000000a0e00722a */ /* 0x000fcc0003f04000 */
[----:B------:R-:W-:Y:S02]  /*04d0*/  FSEL R10, R14, R10, P0 ;  /* 0x0000000a0e0a7208 */ /* 0x000fe40000000000 */
[----:B------:R-:W-:-:S06]  /*04e0*/  FSEL R11, R15, R11, P0 ;  /* 0x0000000b0f0b7208 */ /* 0x000fcc0000000000 */
[----:B------:R-:W-:-:S06]  /*04f0*/  DSETP.GT.AND P0, PT, R16, R10, PT ;  /* 0x0000000a1000722a */ /* 0x000fcc0003f04000 */
[----:B------:R-:W-:Y:S02]  /*0500*/  FSEL R10, R16, R10, P0 ;  /* 0x0000000a100a7208 */ /* 0x000fe40000000000 */
[----:B------:R-:W-:Y:S01]  /*0510*/  FSEL R11, R17, R11, P0 ;  /* 0x0000000b110b7208 */ /* 0x000fe20000000000 */
[----:B------:R-:W-:-:S05]  /*0520*/  VIADD R26, R26, 0x10 ;  /* 0x000000101a1a7836 */ /* 0x000fca0000000000 */
[----:B------:R-:W-:Y:S02]  /*0530*/  ISETP.NE.AND P1, PT, R26, RZ, PT ;  /* 0x000000ff1a00720c */ /* 0x000fe40003f25270 */
[----:B0-----:R-:W-:Y:S01]  /*0540*/  IADD3 R8, P2, PT, R8, 0x80, RZ ;  /* 0x0000008008087810 */ /* 0x001fe20007f5e0ff */
[----:B------:R-:W-:-:S04]  /*0550*/  VIADD R3, R3, 0x10 ;  /* 0x0000001003037836 */ /* 0x000fc80000000000 */
[----:B------:R-:W-:Y:S01]  /*0560*/  IMAD.X R9, RZ, RZ, R9, P2 ;  /* 0x000000ffff097224 */ /* 0x000fe200010e0609 */
[----:B--2---:R-:W-:-:S06]  /*0570*/  DSETP.GT.AND P0, PT, R18, R10, PT ;  /* 0x0000000a1200722a */ /* 0x004fcc0003f04000 */
[----:B------:R-:W-:Y:S02]  /*0580*/  FSEL R10, R18, R10, P0 ;  /* 0x0000000a120a7208 */ /* 0x000fe40000000000 */
[----:B------:R-:W-:-:S06]  /*0590*/  FSEL R11, R19, R11, P0 ;  /* 0x0000000b130b7208 */ /* 0x000fcc0000000000 */
[----:B------:R-:W-:-:S06]  /*05a0*/  DSETP.GT.AND P0, PT, R20, R10, PT ;  /* 0x0000000a1400722a */ /* 0x000fcc0003f04000 */
[----:B------:R-:W-:Y:S02]  /*05b0*/  FSEL R10, R20, R10, P0 ;  /* 0x0000000a140a7208 */ /* 0x000fe40000000000 */
[----:B------:R-:W-:-:S06]  /*05c0*/  FSEL R11, R21, R11, P0 ;  /* 0x0000000b150b7208 */ /* 0x000fcc0000000000 */
[----:B---3--:R-:W-:-:S06]  /*05d0*/  DSETP.GT.AND P0, PT, R24, R10, PT ;  /* 0x0000000a1800722a */ /* 0x008fcc0003f04000 */
[----:B------:R-:W-:Y:S02]  /*05e0*/  FSEL R10, R24, R10, P0 ;  /* 0x0000000a180a7208 */ /* 0x000fe40000000000 */
[----:B------:R-:W-:Y:S01]  /*05f0*/  FSEL R11, R25, R11, P0 ;  /* 0x0000000b190b7208 */ /* 0x000fe20000000000 */
[----:B------:R-:W-:Y:S06]  /*0600*/  @P1 BRA `(.L_x_4) ;  /* 0xfffffff800e81947 */ /* 0x000fec000383ffff */
[----:B------:R-:W-:-:S07]  /*0610*/  VIADD R3, R3, 0x1 ;  /* 0x0000000103037836 */ /* 0x000fce0000000000 */
.L_x_3:
[----:B------:R-:W-:-:S13]  /*0620*/  ISETP.NE.AND P0, PT, R7, RZ, PT ;  /* 0x000000ff0700720c */ /* 0x000fda0003f05270 */
[----:B------:R-:W-:Y:S05]  /*0630*/  @!P0 BRA `(.L_x_2) ;  /* 0x0000000400608947 */ /* 0x000fea0003800000 */
[----:B------:R-:W-:Y:S02]  /*0640*/  ISETP.GE.U32.AND P1, PT, R7, 0x8, PT ;  /* 0x000000080700780c */ /* 0x000fe40003f26070 */
[----:B------:R-:W-:-:S04]  /*0650*/  LOP3.LUT R28, R6, 0x7, RZ, 0xc0, !PT ;  /* 0x00000007061c7812 */ /* 0x000fc800078ec0ff */
[----:B------:R-:W-:-:S07]  /*0660*/  ISETP.NE.AND P0, PT, R28, RZ, PT ;  /* 0x000000ff1c00720c */ /* 0x000fce0003f05270 */
[----:B------:R-:W-:Y:S06]  /*0670*/  @!P1 BRA `(.L_x_5) ;  /* 0x0000000000a09947 */ /* 0x000fec0003800000 */
[----:B------:R-:W0:Y:S01]  /*0680*/  LDC.64 R24, c[0x0][0x380] ;  /* 0x0000e000ff187b82 */ /* 0x000e220000000a00 */
[C---:B------:R-:W-:Y:S01]  /*0690*/  IMAD.IADD R9, R2.reuse, 0x1, R3 ;  /* 0x0000000102097824 */ /* 0x040fe200078e0203 */
[----:B------:R-:W-:-:S03]  /*06a0*/  IADD3 R7, P1, PT, R2, R3, RZ ;  /* 0x0000000302077210 */ /* 0x000fc60007f3e0ff */
[----:B------:R-:W-:-:S04]  /*06b0*/  IMAD.WIDE.U32 R8, R9, 0x8, R4 ;  /* 0x0000000809087825 */ /* 0x000fc800078e0004 */
[----:B------:R-:W-:Y:S02]  /*06c0*/  IMAD.X R12, RZ, RZ, RZ, P1 ;  /* 0x000000ffff0c7224 */ /* 0x000fe400008e06ff */
[----:B------:R-:W2:Y:S01]  /*06d0*/  LDG.E.64 R8, desc[UR6][R8.64] ;  /* 0x0000000608087981 */ /* 0x000ea2000c1e1b00 */
[----:B0-----:R-:W-:-:S04]  /*06e0*/  LEA R24, P1, R7, R24, 0x3 ;  /* 0x0000001807187211 */ /* 0x001fc800078218ff */
[----:B------:R-:W-:-:S05]  /*06f0*/  LEA.HI.X R25, R7, R25, R12, 0x3, P1 ;  /* 0x0000001907197211 */ /* 0x000fca00008f1c0c */
[----:B------:R-:W3:Y:S04]  /*0700*/  LDG.E.64 R12, desc[UR6][R24.64+0x8] ;  /* 0x00000806180c7981 */ /* 0x000ee8000c1e1b00 */
[----:B------:R-:W4:Y:S04]  /*0710*/  LDG.E.64 R14, desc[UR6][R24.64+0x10] ;  /* 0x00001006180e7981 */ /* 0x000f28000c1e1b00 */
[----:B------:R-:W4:Y:S04]  /*0720*/  LDG.E.64 R16, desc[UR6][R24.64+0x18] ;  /* 0x0000180618107981 */ /* 0x000f28000c1e1b00 */
[----:B------:R-:W4:Y:S04]  /*0730*/  LDG.E.64 R18, desc[UR6][R24.64+0x20] ;  /* 0x0000200618127981 */ /* 0x000f28000c1e1b00 */
[----:B------:R-:W4:Y:S04]  /*0740*/  LDG.E.64 R20, desc[UR6][R24.64+0x28] ;  /* 0x0000280618147981 */ /* 0x000f28000c1e1b00 */
[----:B------:R-:W4:Y:S04]  /*0750*/  LDG.E.64 R22, desc[UR6][R24.64+0x30] ;  /* 0x0000300618167981 */ /* 0x000f28000c1e1b00 */
[----:B------:R-:W4:Y:S01]  /*0760*/  LDG.E.64 R26, desc[UR6][R24.64+0x38] ;  /* 0x00003806181a7981 */ /* 0x000f22000c1e1b00 */
[----:B------:R-:W-:Y:S01]  /*0770*/  VIADD R3, R3, 0x8 ;  /* 0x0000000803037836 */ /* 0x000fe20000000000 */
[----:B--2--5:R-:W-:-:S06]  /*0780*/  DSETP.GT.AND P1, PT, R8, R10, PT ;  /* 0x0000000a0800722a */ /* 0x024fcc0003f24000 */
[----:B------:R-:W-:Y:S02]  /*0790*/  FSEL R8, R8, R10, P1 ;  /* 0x0000000a08087208 */ /* 0x000fe40000800000 */
[----:B------:R-:W-:-:S06]  /*07a0*/  FSEL R9, R9, R11, P1 ;  /* 0x0000000b09097208 */ /* 0x000fcc0000800000 */
[----:B---3--:R-:W-:-:S06]  /*07b0*/  DSETP.GT.AND P1, PT, R12, R8, PT ;  /* 0x000000080c00722a */ /* 0x008fcc0003f24000 */
[----:B------:R-:W-:Y:S02]  /*07c0*/  FSEL R8, R12, R8, P1 ;  /* 0x000000080c087208 */ /* 0x000fe40000800000 */
[----:B------:R-:W-:-:S06]  /*07d0*/  FSEL R9, R13, R9, P1 ;  /* 0x000000090d097208 */ /* 0x000fcc0000800000 */
        /* <DEDUP_REMOVED lines=17> */
[----:B------:R-:W-:-:S07]  /*08f0*/  FSEL R11, R27, R9, P1 ;  /* 0x000000091b0b7208 */ /* 0x000fce0000800000 */
.L_x_5:
        /* <DEDUP_REMOVED lines=28> */
[----:B------:R-:W-:-:S07]  /*0ac0*/  FSEL R11, R19, R9, P1 ;  /* 0x00000009130b7208 */ /* 0x000fce0000800000 */
.L_x_6:
[----:B------:R-:W-:Y:S05]  /*0ad0*/  @!P0 BRA `(.L_x_2) ;  /* 0x0000000000388947 */ /* 0x000fea0003800000 */
[----:B------:R-:W-:Y:S02]  /*0ae0*/  IMAD.IADD R9, R2, 0x1, R3 ;  /* 0x0000000102097824 */ /* 0x000fe400078e0203 */
[----:B------:R-:W-:Y:S02]  /*0af0*/  IMAD.MOV R3, RZ, RZ, -R6 ;  /* 0x000000ffff037224 */ /* 0x000fe400078e0a06 */
[----:B------:R-:W-:-:S07]  /*0b00*/  IMAD.WIDE.U32 R8, R9, 0x8, R4 ;  /* 0x0000000809087825 */ /* 0x000fce00078e0004 */
.L_x_7:
[----:B------:R-:W-:Y:S02]  /*0b10*/  IMAD.MOV.U32 R6, RZ, RZ, R8 ;  /* 0x000000ffff067224 */ /* 0x000fe400078e0008 */
[----:B------:R-:W-:-:S06]  /*0b20*/  IMAD.MOV.U32 R7, RZ, RZ, R9 ;  /* 0x000000ffff077224 */ /* 0x000fcc00078e0009 */
[----:B------:R-:W2:Y:S01]  /*0b30*/  LDG.E.64 R6, desc[UR6][R6.64] ;  /* 0x0000000606067981 */ /* 0x000ea2000c1e1b00 */
[----:B------:R-:W-:Y:S01]  /*0b40*/  VIADD R3, R3, 0x1 ;  /* 0x0000000103037836 */ /* 0x000fe20000000000 */
[----:B------:R-:W-:-:S04]  /*0b50*/  IADD3 R8, P2, PT, R8, 0x8, RZ ;  /* 0x0000000808087810 */ /* 0x000fc80007f5e0ff */
[----:B------:R-:W-:Y:S01]  /*0b60*/  ISETP.NE.AND P1, PT, R3, RZ, PT ;  /* 0x000000ff0300720c */ /* 0x000fe20003f25270 */
[----:B------:R-:W-:Y:S01]  /*0b70*/  IMAD.X R9, RZ, RZ, R9, P2 ;  /* 0x000000ffff097224 */ /* 0x000fe200010e0609 */
[----:B--2--5:R-:W-:-:S06]  /*0b80*/  DSETP.GT.AND P0, PT, R6, R10, PT ;  /* 0x0000000a0600722a */ /* 0x024fcc0003f04000 */
[----:B------:R-:W-:Y:S02]  /*0b90*/  FSEL R10, R6, R10, P0 ;  /* 0x0000000a060a7208 */ /* 0x000fe40000000000 */
[----:B------:R-:W-:-:S03]  /*0ba0*/  FSEL R11, R7, R11, P0 ;  /* 0x0000000b070b7208 */ /* 0x000fc60000000000 */
[----:B------:R-:W-:Y:S05]  /*0bb0*/  @P1 BRA `(.L_x_7) ;  /* 0xfffffffc00d41947 */ /* 0x000fea000383ffff */
.L_x_2:
[----:B------:R-:W-:Y:S02]  /*0bc0*/  ISETP.GE.AND P0, PT, R0, 0x1, PT ;  /* 0x000000010000780c */ /* 0x000fe40003f06270 */
[----:B------:R-:W-:-:S11]  /*0bd0*/  CS2R R20, SRZ ;  /* 0x0000000000147805 */ /* 0x000fd6000001ff00 */
[----:B------:R-:W-:Y:S05]  /*0be0*/  @!P0 BRA `(.L_x_8) ;  /* 0x0000000800e48947 */ /* 0x000fea0003800000 */
[----:B------:R-:W-:Y:S01]  /*0bf0*/  ISETP.NE.AND P0, PT, R0, 0x1, PT ;  /* 0x000000010000780c */ /* 0x000fe20003f05270 */
[----:B------:R-:W-:Y:S01]  /*0c00*/  IMAD.MOV.U32 R3, RZ, RZ, RZ ;  /* 0x000000ffff037224 */ /* 0x000fe200078e00ff */
[----:B------:R-:W-:-:S11]  /*0c10*/  CS2R R20, SRZ ;  /* 0x0000000000147805 */ /* 0x000fd6000001ff00 */
[----:B------:R-:W-:Y:S05]  /*0c20*/  @!P0 BRA `(.L_x_9) ;  /* 0x0000000400bc8947 */ /* 0x000fea0003800000 */
[----:B------:R-:W-:Y:S01]  /*0c30*/  IMAD.WIDE.U32 R4, R2, 0x8, R4 ;  /* 0x0000000802047825 */ /* 0x000fe200078e0004 */
[----:B------:R-:W-:Y:S02]  /*0c40*/  LOP3.LUT R3, R0, 0x7ffffffe, RZ, 0xc0, !PT ;  /* 0x7ffffffe00037812 */ /* 0x000fe400078ec0ff */
[----:B------:R-:W-:Y:S02]  /*0c50*/  CS2R R20, SRZ ;  /* 0x0000000000147805 */ /* 0x000fe4000001ff00 */
[----:B------:R-:W-:Y:S01]  /*0c60*/  IADD3 R6, P0, PT, R4, 0x8, RZ ;  /* 0x0000000804067810 */ /* 0x000fe20007f1e0ff */
[----:B------:R-:W-:-:S04]  /*0c70*/  IMAD.MOV R0, RZ, RZ, -R3 ;  /* 0x000000ffff007224 */ /* 0x000fc800078e0a03 */
[----:B------:R-:W-:-:S08]  /*0c80*/  IMAD.X R7, RZ, RZ, R5, P0 ;  /* 0x000000ffff077224 */ /* 0x000fd000000e0605 */
.L_x_12:
[----:B0-----:R-:W-:Y:S02]  /*0c90*/  IMAD.MOV.U32 R12, RZ, RZ, R6 ;  /* 0x000000ffff0c7224 */ /* 0x001fe400078e0006 */
[----:B------:R-:W-:-:S05]  /*0ca0*/  IMAD.MOV.U32 R13, RZ, RZ, R7 ;  /* 0x000000ffff0d7224 */ /* 0x000fca00078e0007 */
[----:B------:R-:W2:Y:S04]  /*0cb0*/  LDG.E.64 R8, desc[UR6][R12.64+-0x8] ;  /* 0xfffff8060c087981 */ /* 0x000ea8000c1e1b00 */
[----:B------:R-:W3:Y:S01]  /*0cc0*/  LDG.E.64 R14, desc[UR6][R12.64] ;  /* 0x000000060c0e7981 */ /* 0x000ee2000c1e1b00 */
[----:B------:R-:W-:Y:S01]  /*0cd0*/  IMAD.MOV.U32 R18, RZ, RZ, 0x652b82fe ;  /* 0x652b82feff127424 */ /* 0x000fe200078e00ff */
[----:B------:R-:W-:Y:S01]  /*0ce0*/  UMOV UR4, 0xfefa39ef ;  /* 0xfefa39ef00047882 */ /* 0x000fe20000000000 */
[----:B------:R-:W-:Y:S01]  /*0cf0*/  IMAD.MOV.U32 R19, RZ, RZ, 0x3ff71547 ;  /* 0x3ff71547ff137424 */ /* 0x000fe200078e00ff */
[----:B------:R-:W-:Y:S01]  /*0d00*/  UMOV UR5, 0x3fe62e42 ;  /* 0x3fe62e4200057882 */ /* 0x000fe20000000000 */
        /* <DEDUP_REMOVED lines=20> */
[----:B--2--5:R-:W-:-:S02]  /*0e50*/  DADD R8, R8, -R10 ;  /* 0x0000000008087229 */ /* 0x024fc4000000080a */
[----:B---3--:R-:W-:-:S06]  /*0e60*/  DADD R14, R14, -R10 ;  /* 0x000000000e0e7229 */ /* 0x008fcc000000080a */
[-C--:B------:R-:W-:Y:S02]  /*0e70*/  DFMA R6, R8, R18.reuse, 6.75539944105574400000e+15 ;  /* 0x433800000806742b */ /* 0x080fe40000000012 */
[----:B------:R-:W-:Y:S01]  /*0e80*/  FSETP.GEU.AND P0, PT, |R9|, 4.1917929649353027344, PT ;  /* 0x4086232b0900780b */ /* 0x000fe20003f0e200 */
[----:B------:R-:W-:-:S05]  /*0e90*/  DFMA R18, R14, R18, 6.75539944105574400000e+15 ;  /* 0x433800000e12742b */ /* 0x000fca0000000012 */
[----:B------:R-:W-:-:S03]  /*0ea0*/  DADD R16, R6, -6.75539944105574400000e+15 ;  /* 0xc338000006107429 */ /* 0x000fc60000000000 */
[----:B------:R-:W-:-:S05]  /*0eb0*/  DADD R24, R18, -6.75539944105574400000e+15 ;  /* 0xc338000012187429 */ /* 0x000fca0000000000 */
[----:B------:R-:W-:-:S08]  /*0ec0*/  DFMA R4, R16, -UR4, R8 ;  /* 0x8000000410047c2b */ /* 0x000fd00008000008 */
[----:B------:R-:W-:Y:S01]  /*0ed0*/  DFMA R16, R16, -UR8, R4 ;  /* 0x8000000810107c2b */ /* 0x000fe20008000004 */
[----:B------:R-:W-:Y:S02]  /*0ee0*/  IMAD.MOV.U32 R4, RZ, RZ, -0x35dec16 ;  /* 0xfca213eaff047424 */ /* 0x000fe400078e00ff */
[----:B------:R-:W-:-:S06]  /*0ef0*/  IMAD.MOV.U32 R5, RZ, RZ, 0x3e928af3 ;  /* 0x3e928af3ff057424 */ /* 0x000fcc00078e00ff */
[----:B------:R-:W-:-:S08]  /*0f00*/  DFMA R22, R16, UR10, R4 ;  /* 0x0000000a10167c2b */ /* 0x000fd00008000004 */
[----:B------:R-:W-:-:S08]  /*0f10*/  DFMA R22, R16, R22, UR12 ;  /* 0x0000000c10167e2b */ /* 0x000fd00008000016 */
[----:B------:R-:W-:-:S08]  /*0f20*/  DFMA R22, R16, R22, UR14 ;  /* 0x0000000e10167e2b */ /* 0x000fd00008000016 */
[----:B------:R-:W-:-:S08]  /*0f30*/  DFMA R22, R16, R22, UR16 ;  /* 0x0000001010167e2b */ /* 0x000fd00008000016 */
[----:B------:R-:W-:-:S08]  /*0f40*/  DFMA R22, R16, R22, UR18 ;  /* 0x0000001210167e2b */ /* 0x000fd00008000016 */
[----:B------:R-:W-:-:S08]  /*0f50*/  DFMA R22, R16, R22, UR20 ;  /* 0x0000001410167e2b */ /* 0x000fd00008000016 */
[----:B------:R-:W-:-:S08]  /*0f60*/  DFMA R22, R16, R22, UR22 ;  /* 0x0000001610167e2b */ /* 0x000fd00008000016 */
[----:B------:R-:W-:-:S08]  /*0f70*/  DFMA R22, R16, R22, UR24 ;  /* 0x0000001810167e2b */ /* 0x000fd00008000016 */
[----:B------:R-:W-:-:S08]  /*0f80*/  DFMA R22, R16, R22, UR26 ;  /* 0x0000001a10167e2b */ /* 0x000fd00008000016 */
[----:B------:R-:W-:-:S08]  /*0f90*/  DFMA R22, R16, R22, 1 ;  /* 0x3ff000001016742b */ /* 0x000fd00000000016 */
[----:B------:R-:W-:-:S10]  /*0fa0*/  DFMA R16, R16, R22, 1 ;  /* 0x3ff000001010742b */ /* 0x000fd40000000016 */
[----:B------:R-:W-:Y:S02]  /*0fb0*/  IMAD R23, R6, 0x100000, R17 ;  /* 0x0010000006177824 */ /* 0x000fe400078e0211 */
[----:B------:R-:W-:Y:S01]  /*0fc0*/  IMAD.MOV.U32 R22, RZ, RZ, R16 ;  /* 0x000000ffff167224 */ /* 0x000fe200078e0010 */
[----:B------:R-:W-:Y:S06]  /*0fd0*/  @!P0 BRA `(.L_x_10) ;  /* 0x0000000000348947 */ /* 0x000fec0003800000 */
[----:B------:R-:W-:Y:S01]  /*0fe0*/  FSETP.GEU.AND P1, PT, |R9|, 4.2275390625, PT ;  /* 0x408748000900780b */ /* 0x000fe20003f2e200 */
[C---:B------:R-:W-:Y:S02]  /*0ff0*/  DADD R22, R8.reuse, +INF ;  /* 0x7ff0000008167429 */ /* 0x040fe40000000000 */
[----:B------:R-:W-:-:S08]  /*1000*/  DSETP.GEU.AND P0, PT, R8, RZ, PT ;  /* 0x000000ff0800722a */ /* 0x000fd00003f0e000 */
[----:B------:R-:W-:Y:S02]  /*1010*/  FSEL R22, R22, RZ, P0 ;  /* 0x000000ff16167208 */ /* 0x000fe40000000000 */
[----:B------:R-:W-:Y:S01]  /*1020*/  FSEL R23, R23, RZ, P0 ;  /* 0x000000ff17177208 */ /* 0x000fe20000000000 */
[----:B------:R-:W-:Y:S06]  /*1030*/  @P1 BRA `(.L_x_10) ;  /* 0x00000000001c1947 */ /* 0x000fec0003800000 */
[----:B------:R-:W-:Y:S01]  /*1040*/  LEA.HI R7, R6, R6, RZ, 0x1 ;  /* 0x0000000606077211 */ /* 0x000fe200078f08ff */
[----:B------:R-:W-:-:S03]  /*1050*/  IMAD.MOV.U32 R22, RZ, RZ, RZ ;  /* 0x000000ffff167224 */ /* 0x000fc600078e00ff */
[----:B------:R-:W-:-:S05]  /*1060*/  SHF.R.S32.HI R7, RZ, 0x1, R7 ;  /* 0x00000001ff077819 */ /* 0x000fca0000011407 */
[----:B------:R-:W-:Y:S02]  /*1070*/  IMAD.IADD R6, R6, 0x1, -R7 ;  /* 0x0000000106067824 */ /* 0x000fe400078e0a07 */
[----:B------:R-:W-:-:S03]  /*1080*/  IMAD R17, R7, 0x100000, R17 ;  /* 0x0010000007117824 */ /* 0x000fc600078e0211 */
[----:B------:R-:W-:-:S06]  /*1090*/  LEA R23, R6, 0x3ff00000, 0x14 ;  /* 0x3ff0000006177811 */ /* 0x000fcc00078ea0ff */
[----:B------:R-:W-:-:S11]  /*10a0*/  DMUL R22, R16, R22 ;  /* 0x0000001610167228 */ /* 0x000fd60000000000 */
.L_x_10:
[----:B------:R-:W-:Y:S01]  /*10b0*/  DFMA R6, R24, -UR4, R14 ;  /* 0x8000000418067c2b */ /* 0x000fe2000800000e */
[----:B------:R0:W-:Y:S01]  /*10c0*/  STG.E.64 desc[UR6][R12.64+-0x8], R22 ;  /* 0xfffff8160c007986 */ /* 0x0001e2000c101b06 */
[----:B------:R-:W-:Y:S01]  /*10d0*/  FSETP.GEU.AND P1, PT, |R15|, 4.1917929649353027344, PT ;  /* 0x4086232b0f00780b */ /* 0x000fe20003f2e200 */
[----:B------:R-:W-:Y:S01]  /*10e0*/  VIADD R0, R0, 0x2 ;  /* 0x0000000200007836 */ /* 0x000fe20000000000 */
[----:B------:R-:W-:-:S04]  /*10f0*/  DADD R20, R22, R20 ;  /* 0x0000000016147229 */ /* 0x000fc80000000014 */
[----:B------:R-:W-:Y:S01]  /*1100*/  DFMA R24, R24, -UR8, R6 ;  /* 0x8000000818187c2b */ /* 0x000fe20008000006 */
[----:B------:R-:W-:-:S07]  /*1110*/  ISETP.NE.AND P0, PT, R0, RZ, PT ;  /* 0x000000ff0000720c */ /* 0x000fce0003f05270 */
        /* <DEDUP_REMOVED lines=13> */
[----:B0-----:R-:W-:Y:S06]  /*11f0*/  @!P1 BRA `(.L_x_11) ;  /* 0x0000000000349947 */ /* 0x001fec0003800000 */
[----:B------:R-:W-:Y:S01]  /*1200*/  FSETP.GEU.AND P2, PT, |R15|, 4.2275390625, PT ;  /* 0x408748000f00780b */ /* 0x000fe20003f4e200 */
[C---:B------:R-:W-:Y:S02]  /*1210*/  DADD R4, R14.reuse, +INF ;  /* 0x7ff000000e047429 */ /* 0x040fe40000000000 */
[----:B------:R-:W-:-:S08]  /*1220*/  DSETP.GEU.AND P1, PT, R14, RZ, PT ;  /* 0x000000ff0e00722a */ /* 0x000fd00003f2e000 */
[----:B------:R-:W-:Y:S02]  /*1230*/  FSEL R4, R4, RZ, P1 ;  /* 0x000000ff04047208 */ /* 0x000fe40000800000 */
[----:B------:R-:W-:Y:S01]  /*1240*/  FSEL R5, R5, RZ, P1 ;  /* 0x000000ff05057208 */ /* 0x000fe20000800000 */
[----:B------:R-:W-:Y:S06]  /*1250*/  @P2 BRA `(.L_x_11) ;  /* 0x00000000001c2947 */ /* 0x000fec0003800000 */
[----:B------:R-:W-:-:S04]  /*1260*/  LEA.HI R4, R18, R18, RZ, 0x1 ;  /* 0x0000001212047211 */ /* 0x000fc800078f08ff */
[----:B------:R-:W-:-:S05]  /*1270*/  SHF.R.S32.HI R5, RZ, 0x1, R4 ;  /* 0x00000001ff057819 */ /* 0x000fca0000011404 */
[----:B------:R-:W-:Y:S02]  /*1280*/  IMAD.IADD R4, R18, 0x1, -R5 ;  /* 0x0000000112047824 */ /* 0x000fe400078e0a05 */
[----:B------:R-:W-:-:S03]  /*1290*/  IMAD R25, R5, 0x100000, R25 ;  /* 0x0010000005197824 */ /* 0x000fc600078e0219 */
[----:B------:R-:W-:Y:S01]  /*12a0*/  LEA R5, R4, 0x3ff00000, 0x14 ;  /* 0x3ff0000004057811 */ /* 0x000fe200078ea0ff */
[----:B------:R-:W-:-:S06]  /*12b0*/  IMAD.MOV.U32 R4, RZ, RZ, RZ ;  /* 0x000000ffff047224 */ /* 0x000fcc00078e00ff */
[----:B------:R-:W-:-:S11]  /*12c0*/  DMUL R4, R24, R4 ;  /* 0x0000000418047228 */ /* 0x000fd60000000000 */
.L_x_11:
[----:B------:R0:W-:Y:S01]  /*12d0*/  STG.E.64 desc[UR6][R12.64], R4 ;  /* 0x000000040c007986 */ /* 0x0001e2000c101b06 */
[----:B------:R-:W-:Y:S01]  /*12e0*/  IADD3 R6, P1, PT, R12, 0x10, RZ ;  /* 0x000000100c067810 */ /* 0x000fe20007f3e0ff */
[----:B------:R-:W-:-:S04]  /*12f0*/  DADD R20, R20, R4 ;  /* 0x0000000014147229 */ /* 0x000fc80000000004 */
[----:B------:R-:W-:Y:S01]  /*1300*/  IMAD.X R7, RZ, RZ, R13, P1 ;  /* 0x000000ffff077224 */ /* 0x000fe200008e060d */
[----:B------:R-:W-:Y:S07]  /*1310*/  @P0 BRA `(.L_x_12) ;  /* 0xfffffff8005c0947 */ /* 0x000fee000383ffff */
.L_x_9:
[----:B------:R-:W0:Y:S02]  /*1320*/  LDC R0, c[0x0][0x38c] ;  /* 0x0000e300ff007b82 */ /* 0x000e240000000800 */
[----:B0-----:R-:W-:-:S04]  /*1330*/  LOP3.LUT R4, R0, 0x1, RZ, 0xc0, !PT ;  /* 0x0000000100047812 */ /* 0x001fc800078ec0ff */
[----:B------:R-:W-:-:S13]  /*1340*/  ISETP.NE.U32.AND P0, PT, R4, 0x1, PT ;  /* 0x000000010400780c */ /* 0x000fda0003f05070 */
[----:B------:R-:W-:Y:S05]  /*1350*/  @P0 BRA `(.L_x_8) ;  /* 0x0000000400080947 */ /* 0x000fea0003800000 */
[----:B------:R-:W0:Y:S01]  /*1360*/  LDC.64 R4, c[0x0][0x380] ;  /* 0x0000e000ff047b82 */ /* 0x000e220000000a00 */
[----:B------:R-:W-:-:S04]  /*1370*/  IMAD.IADD R3, R2, 0x1, R3 ;  /* 0x0000000102037824 */ /* 0x000fc800078e0203 */
[----:B0-----:R-:W-:-:S05]  /*1380*/  IMAD.WIDE.U32 R4, R3, 0x8, R4 ;  /* 0x0000000803047825 */ /* 0x001fca00078e0004 */
[----:B------:R-:W2:Y:S01]  /*1390*/  LDG.E.64 R6, desc[UR6][R4.64] ;  /* 0x0000000604067981 */ /* 0x000ea2000c1e1b00 */
[----:B------:R-:W-:Y:S01]  /*13a0*/  UMOV UR4, 0xfefa39ef ;  /* 0xfefa39ef00047882 */ /* 0x000fe20000000000 */
[----:B------:R-:W-:Y:S01]  /*13b0*/  UMOV UR5, 0x3fe62e42 ;  /* 0x3fe62e4200057882 */ /* 0x000fe20000000000 */
[----:B--2--5:R-:W-:Y:S01]  /*13c0*/  DADD R10, R6, -R10 ;  /* 0x00000000060a7229 */ /* 0x024fe2000000080a */
[----:B------:R-:W-:Y:S02]  /*13d0*/  IMAD.MOV.U32 R6, RZ, RZ, 0x652b82fe ;  /* 0x652b82feff067424 */ /* 0x000fe400078e00ff */
[----:B------:R-:W-:-:S06]  /*13e0*/  IMAD.MOV.U32 R7, RZ, RZ, 0x3ff71547 ;  /* 0x3ff71547ff077424 */ /* 0x000fcc00078e00ff */
[----:B------:R-:W-:Y:S01]  /*13f0*/  DFMA R6, R10, R6, 6.75539944105574400000e+15 ;  /* 0x433800000a06742b */ /* 0x000fe20000000006 */
[----:B------:R-:W-:-:S07]  /*1400*/  FSETP.GEU.AND P0, PT, |R11|, 4.1917929649353027344, PT ;  /* 0x4086232b0b00780b */ /* 0x000fce0003f0e200 */
[----:B------:R-:W-:-:S08]  /*1410*/  DADD R8, R6, -6.75539944105574400000e+15 ;  /* 0xc338000006087429 */ /* 0x000fd00000000000 */
[----:B------:R-:W-:Y:S01]  /*1420*/  DFMA R12, R8, -UR4, R10 ;  /* 0x80000004080c7c2b */ /* 0x000fe2000800000a */
[----:B------:R-:W-:Y:S01]  /*1430*/  UMOV UR4, 0x3b39803f ;  /* 0x3b39803f00047882 */ /* 0x000fe20000000000 */
[----:B------:R-:W-:-:S06]  /*1440*/  UMOV UR5, 0x3c7abc9e ;  /* 0x3c7abc9e00057882 */ /* 0x000fcc0000000000 */
[----:B------:R-:W-:Y:S01]  /*1450*/  DFMA R8, R8, -UR4, R12 ;  /* 0x8000000408087c2b */ /* 0x000fe2000800000c */
[----:B------:R-:W-:Y:S01]  /*1460*/  UMOV UR4, 0x69ce2bdf ;  /* 0x69ce2bdf00047882 */ /* 0x000fe20000000000 */
[----:B------:R-:W-:Y:S01]  /*1470*/  IMAD.MOV.U32 R12, RZ, RZ, -0x35dec16 ;  /* 0xfca213eaff0c7424 */ /* 0x000fe200078e00ff */
[----:B------:R-:W-:Y:S01]  /*1480*/  UMOV UR5, 0x3e5ade15 ;  /* 0x3e5ade1500057882 */ /* 0x000fe20000000000 */
[----:B------:R-:W-:-:S06]  /*1490*/  IMAD.MOV.U32 R13, RZ, RZ, 0x3e928af3 ;  /* 0x3e928af3ff0d7424 */ /* 0x000fcc00078e00ff */
[----:B------:R-:W-:Y:S01]  /*14a0*/  DFMA R12, R8, UR4, R12 ;  /* 0x00000004080c7c2b */ /* 0x000fe2000800000c */
[----:B------:R-:W-:Y:S01]  /*14b0*/  UMOV UR4, 0x62401315 ;  /* 0x6240131500047882 */ /* 0x000fe20000000000 */
[----:B------:R-:W-:-:S06]  /*14c0*/  UMOV UR5, 0x3ec71dee ;  /* 0x3ec71dee00057882 */ /* 0x000fcc0000000000 */
[----:B------:R-:W-:Y:S01]  /*14d0*/  DFMA R12, R8, R12, UR4 ;  /* 0x00000004080c7e2b */ /* 0x000fe2000800000c */
        /* <DEDUP_REMOVED lines=33> */
[----:B------:R-:W-:-:S03]  /*16f0*/  IMAD.MOV.U32 R8, RZ, RZ, R12 ;  /* 0x000000ffff087224 */ /* 0x000fc600078e000c */
[----:B------:R-:W-:-:S05]  /*1700*/  SHF.R.S32.HI R3, RZ, 0x1, R3 ;  /* 0x00000001ff037819 */ /* 0x000fca0000011403 */
[----:B------:R-:W-:Y:S02]  /*1710*/  IMAD.IADD R6, R6, 0x1, -R3 ;  /* 0x0000000106067824 */ /* 0x000fe400078e0a03 */
[----:B------:R-:W-:-:S03]  /*1720*/  IMAD R9, R3, 0x100000, R13 ;  /* 0x0010000003097824 */ /* 0x000fc600078e020d */
[----:B------:R-:W-:Y:S01]  /*1730*/  LEA R7, R6, 0x3ff00000, 0x14 ;  /* 0x3ff0000006077811 */ /* 0x000fe200078ea0ff */
[----:B------:R-:W-:-:S06]  /*1740*/  IMAD.MOV.U32 R6, RZ, RZ, RZ ;  /* 0x000000ffff067224 */ /* 0x000fcc00078e00ff */
[----:B------:R-:W-:-:S11]  /*1750*/  DMUL R8, R8, R6 ;  /* 0x0000000608087228 */ /* 0x000fd60000000000 */
.L_x_13:
[----:B------:R0:W-:Y:S01]  /*1760*/  STG.E.64 desc[UR6][R4.64], R8 ;  /* 0x0000000804007986 */ /* 0x0001e2000c101b06 */
[----:B------:R-:W-:-:S11]  /*1770*/  DADD R20, R20, R8 ;  /* 0x0000000014147229 */ /* 0x000fd60000000008 */
.L_x_8:
[----:B------:R-:W-:-:S13]  /*1780*/  ISETP.GE.AND P0, PT, R0, 0x1, PT ;  /* 0x000000010000780c */ /* 0x000fda0003f06270 */
[----:B------:R-:W-:Y:S05]  /*1790*/  @!P0 EXIT ;  /* 0x000000000000894d */ /* 0x000fea0003800000 */
[C---:B------:R-:W-:Y:S01]  /*17a0*/  ISETP.GE.U32.AND P0, PT, R0.reuse, 0x10, PT ;  /* 0x000000100000780c */ /* 0x040fe20003f06070 */
[----:B------:R-:W-:Y:S01]  /*17b0*/  IMAD.MOV.U32 R3, RZ, RZ, RZ ;  /* 0x000000ffff037224 */ /* 0x000fe200078e00ff */
[----:B------:R-:W-:-:S11]  /*17c0*/  LOP3.LUT R18, R0, 0xf, RZ, 0xc0, !PT ;  /* 0x0000000f00127812 */ /* 0x000fd600078ec0ff */
[----:B------:R-:W-:Y:S05]  /*17d0*/  @!P0 BRA `(.L_x_14) ;  /* 0x0000001400748947 */ /* 0x000fea0003800000 */
[----:B0-----:R-:W0:Y:S01]  /*17e0*/  LDC.64 R4, c[0x0][0x380] ;  /* 0x0000e000ff047b82 */ /* 0x001e220000000a00 */
[----:B------:R-:W-:-:S05]  /*17f0*/  LOP3.LUT R3, R0, 0x7ffffff0, RZ, 0xc0, !PT ;  /* 0x7ffffff000037812 */ /* 0x000fca00078ec0ff */
[----:B------:R-:W-:Y:S02]  /*1800*/  IMAD.MOV R19, RZ, RZ, -R3 ;  /* 0x000000ffff137224 */ /* 0x000fe400078e0a03 */
[----:B0-----:R-:W-:-:S03]  /*1810*/  IMAD.WIDE.U32 R4, R2, 0x8, R4 ;  /* 0x0000000802047825 */ /* 0x001fc600078e0004 */
[----:B------:R-:W-:-:S05]  /*1820*/  IADD3 R4, P0, PT, R4, 0x40, RZ ;  /* 0x0000004004047810 */ /* 0x000fca0007f1e0ff */
[----:B------:R-:W-:-:S08]  /*1830*/  IMAD.X R5, RZ, RZ, R5, P0 ;  /* 0x000000ffff057224 */ /* 0x000fd000000e0605 */
.L_x_31:
[----:B-1----:R-:W-:Y:S02]  /*1840*/  IMAD.MOV.U32 R16, RZ, RZ, R4 ;  /* 0x000000ffff107224 */ /* 0x002fe400078e0004 */
[----:B------:R-:W-:-:S05]  /*1850*/  IMAD.MOV.U32 R17, RZ, RZ, R5 ;  /* 0x000000ffff117224 */ /* 0x000fca00078e0005 */
[----:B-----5:R-:W2:Y:S01]  /*1860*/  LDG.E.64 R10, desc[UR6][R16.64+-0x40] ;  /* 0xffffc006100a7981 */ /* 0x020ea2000c1e1b00 */
[----:B------:R-:W0:Y:S01]  /*1870*/  MUFU.RCP64H R5, R21 ;  /* 0x0000001500057308 */ /* 0x000e220000001800 */
[----:B------:R-:W-:Y:S02]  /*1880*/  IMAD.MOV.U32 R4, RZ, RZ, 0x1 ;  /* 0x00000001ff047424 */ /* 0x000fe400078e00ff */
[----:B------:R-:W-:-:S05]  /*1890*/  VIADD R19, R19, 0x10 ;  /* 0x0000001013137836 */ /* 0x000fca0000000000 */
[----:B------:R-:W-:Y:S01]  /*18a0*/  ISETP.NE.AND P1, PT, R19, RZ, PT ;  /* 0x000000ff1300720c */ /* 0x000fe20003f25270 */
[----:B0-----:R-:W-:-:S08]  /*18b0*/  DFMA R6, R4, -R20, 1 ;  /* 0x3ff000000406742b */ /* 0x001fd00000000814 */
[----:B------:R-:W-:-:S08]  /*18c0*/  DFMA R6, R6, R6, R6 ;  /* 0x000000060606722b */ /* 0x000fd00000000006 */
[----:B------:R-:W-:-:S08]  /*18d0*/  DFMA R6, R4, R6, R4 ;  /* 0x000000060406722b */ /* 0x000fd00000000004 */
[----:B------:R-:W-:-:S08]  /*18e0*/  DFMA R4, R6, -R20, 1 ;  /* 0x3ff000000604742b */ /* 0x000fd00000000814 */
[----:B------:R-:W-:-:S08]  /*18f0*/  DFMA R4, R6, R4, R6 ;  /* 0x000000040604722b */ /* 0x000fd00000000006 */
[----:B--2---:R-:W-:Y:S01]  /*1900*/  DMUL R6, R10, R4 ;  /* 0x000000040a067228 */ /* 0x004fe20000000000 */
[----:B------:R-:W-:-:S07]  /*1910*/  FSETP.GEU.AND P2, PT, |R11|, 6.5827683646048100446e-37, PT ;  /* 0x036000000b00780b */ /* 0x000fce0003f4e200 */
[----:B------:R-:W-:-:S08]  /*1920*/  DFMA R8, R6, -R20, R10 ;  /* 0x800000140608722b */ /* 0x000fd0000000000a */
[----:B------:R-:W-:-:S10]  /*1930*/  DFMA R4, R4, R8, R6 ;  /* 0x000000080404722b */ /* 0x000fd40000000006 */
[----:B------:R-:W-:-:S05]  /*1940*/  FFMA R0, RZ, R21, R5 ;  /* 0x00000015ff007223 */ /* 0x000fca0000000005 */
[----:B------:R-:W-:-:S13]  /*1950*/  FSETP.GT.AND P0, PT, |R0|, 1.469367938527859385e-39, PT ;  /* 0x001000000000780b */ /* 0x000fda0003f04200 */
[----:B------:R-:W-:Y:S05]  /*1960*/  @P0 BRA P2, `(.L_x_15) ;  /* 0x0000000000180947 */ /* 0x000fea0001000000 */
[----:B------:R-:W-:Y:S01]  /*1970*/  IMAD.MOV.U32 R12, RZ, RZ, R20 ;  /* 0x000000ffff0c7224 */ /* 0x000fe200078e0014 */
[----:B------:R-:W-:Y:S01]  /*1980*/  MOV R0, 0x19b0 ;  /* 0x000019b000007802 */ /* 0x000fe20000000f00 */
[----:B------:R-:W-:-:S07]  /*1990*/  IMAD.MOV.U32 R13, RZ, RZ, R21 ;  /* 0x000000ffff0d7224 */ /* 0x000fce00078e0015 */
[----:B------:R-:W-:Y:S05]  /*19a0*/  CALL.REL.NOINC `($__internal_0_$__cuda_sm20_div_rn_f64_full) ;  /* 0x0000002800007944 */ /* 0x000fea0003c00000 */
[----:B------:R-:W-:Y:S02]  /*19b0*/  IMAD.MOV.U32 R4, RZ, RZ, R6 ;  /* 0x000000ffff047224 */ /* 0x000fe400078e0006 */
[----:B------:R-:W-:-:S07]  /*19c0*/  IMAD.MOV.U32 R5, RZ, RZ, R7 ;  /* 0x000000ffff057224 */ /* 0x000fce00078e0007 */
.L_x_15:
[----:B------:R-:W2:Y:S01]  /*19d0*/  LDG.E.64 R10, desc[UR6][R16.64+-0x38] ;  /* 0xffffc806100a7981 */ /* 0x000ea2000c1e1b00 */
[----:B------:R-:W0:Y:S01]  /*19e0*/  MUFU.RCP64H R7, R21 ;  /* 0x0000001500077308 */ /* 0x000e220000001800 */
[----:B------:R-:W-:Y:S02]  /*19f0*/  IMAD.MOV.U32 R6, RZ, RZ, 0x1 ;  /* 0x00000001ff067424 */ /* 0x000fe400078e00ff */
[----:B------:R1:W-:Y:S04]  /*1a00*/  STG.E.64 desc[UR6][R16.64+-0x40], R4 ;  /* 0xffffc00410007986 */ /* 0x0003e8000c101b06 */
        /* <DEDUP_REMOVED lines=11> */
[----:B-1----:R-:W-:Y:S05]  /*1ac0*/  @P0 BRA P2, `(.L_x_16) ;  /* 0x0000000000100947 */ /* 0x002fea0001000000 */
[----:B------:R-:W-:Y:S01]  /*1ad0*/  IMAD.MOV.U32 R12, RZ, RZ, R20 ;  /* 0x000000ffff0c7224 */ /* 0x000fe200078e0014 */
[----:B------:R-:W-:Y:S01]  /*1ae0*/  MOV R0, 0x1b10 ;  /* 0x00001b1000007802 */ /* 0x000fe20000000f00 */
[----:B------:R-:W-:-:S07]  /*1af0*/  IMAD.MOV.U32 R13, RZ, RZ, R21 ;  /* 0x000000ffff0d7224 */ /* 0x000fce00078e0015 */
[----:B------:R-:W-:Y:S05]  /*1b00*/  CALL.REL.NOINC `($__internal_0_$__cuda_sm20_div_rn_f64_full) ;  /* 0x0000002400a87944 */ /* 0x000fea0003c00000 */
.L_x_16:
        /* <DEDUP_REMOVED lines=20> */
[----:B------:R-:W-:Y:S02]  /*1c50*/  IMAD.MOV.U32 R4, RZ, RZ, R6 ;  /* 0x000000ffff047224 */ /* 0x000fe400078e0006 */
[----:B------:R-:W-:-:S07]  /*1c60*/  IMAD.MOV.U32 R5, RZ, RZ, R7 ;  /* 0x000000ffff057224 */ /* 0x000fce00078e0007 */
.L_x_17:
        /* <DEDUP_REMOVED lines=20> */
.L_x_18:
        /* <DEDUP_REMOVED lines=22> */
.L_x_19:
        /* <DEDUP_REMOVED lines=20> */
.L_x_20:
        /* <DEDUP_REMOVED lines=22> */
.L_x_21:
        /* <DEDUP_REMOVED lines=20> */
.L_x_22:
        /* <DEDUP_REMOVED lines=22> */
.L_x_23:
        /* <DEDUP_REMOVED lines=20> */
.L_x_24:
        /* <DEDUP_REMOVED lines=22> */
.L_x_25:
        /* <DEDUP_REMOVED lines=20> */
.L_x_26:
        /* <DEDUP_REMOVED lines=22> */
.L_x_27:
        /* <DEDUP_REMOVED lines=20> */
.L_x_28:
        /* <DEDUP_REMOVED lines=22> */
.L_x_29:
        /* <DEDUP_REMOVED lines=20> */
.L_x_30:
[----:B------:R1:W-:Y:S01]  /*2d70*/  STG.E.64 desc[UR6][R16.64+0x38], R6 ;  /* 0x0000380610007986 */ /* 0x0003e2000c101b06 */
[----:B------:R-:W-:-:S05]  /*2d80*/  IADD3 R4, P0, PT, R16, 0x80, RZ ;  /* 0x0000008010047810 */ /* 0x000fca0007f1e0ff */
[----:B------:R-:W-:Y:S01]  /*2d90*/  IMAD.X R5, RZ, RZ, R17, P0 ;  /* 0x000000ffff057224 */ /* 0x000fe200000e0611 */
[----:B------:R-:W-:Y:S07]  /*2da0*/  @P1 BRA `(.L_x_31) ;  /* 0xffffffe800a41947 */ /* 0x000fee000383ffff */
.L_x_14:
[----:B------:R-:W-:-:S13]  /*2db0*/  ISETP.NE.AND P0, PT, R18, RZ, PT ;  /* 0x000000ff1200720c */ /* 0x000fda0003f05270 */
[----:B------:R-:W-:Y:S05]  /*2dc0*/  @!P0 EXIT ;  /* 0x000000000000894d */ /* 0x000fea0003800000 */
[----:B------:R-:W2:Y:S01]  /*2dd0*/  LDCU UR4, c[0x0][0x38c] ;  /* 0x00007180ff0477ac */ /* 0x000ea20008000800 */
[----:B------:R-:W-:Y:S01]  /*2de0*/  ISETP.GE.U32.AND P0, PT, R18, 0x8, PT ;  /* 0x000000081200780c */ /* 0x000fe20003f06070 */
[----:B--2---:R-:W-:-:S12]  /*2df0*/  ULOP3.LUT UR4, UR4, 0x7, URZ, 0xc0, !UPT ;  /* 0x0000000704047892 */ /* 0x004fd8000f8ec0ff */
[----:B------:R-:W-:Y:S05]  /*2e00*/  @!P0 BRA `(.L_x_32) ;  /* 0x0000000800cc8947 */ /* 0x000fea0003800000 */
[----:B------:R-:W2:Y:S01]  /*2e10*/  LDC.64 R18, c[0x0][0x380] ;  /* 0x0000e000ff127b82 */ /* 0x000ea20000000a00 */
[----:B0-----:R-:W-:-:S04]  /*2e20*/  IMAD.IADD R5, R2, 0x1, R3 ;  /* 0x0000000102057824 */ /* 0x001fc800078e0203 */
[----:B--2---:R-:W-:-:S05]  /*2e30*/  IMAD.WIDE.U32 R18, R5, 0x8, R18 ;  /* 0x0000000805127825 */ /* 0x004fca00078e0012 */
[----:B-----5:R-:W2:Y:S01]  /*2e40*/  LDG.E.64 R10, desc[UR6][R18.64] ;  /* 0x00000006120a7981 */ /* 0x020ea2000c1e1b00 */
[----:B------:R-:W1:Y:S01]  /*2e50*/  MUFU.RCP64H R5, R21 ;  /* 0x0000001500057308 */ /* 0x000e620000001800 */
[----:B------:R-:W-:-:S06]  /*2e60*/  IMAD.MOV.U32 R4, RZ, RZ, 0x1 ;  /* 0x00000001ff047424 */ /* 0x000fcc00078e00ff */
[----:B-1----:R-:W-:-:S08]  /*2e70*/  DFMA R6, R4, -R20, 1 ;  /* 0x3ff000000406742b */ /* 0x002fd00000000814 */
        /* <DEDUP_REMOVED lines=17> */
.L_x_33:
[----:B------:R-:W0:Y:S01]  /*2f90*/  LDC.64 R16, c[0x0][0x380] ;  /* 0x0000e000ff107b82 */ /* 0x000e220000000a00 */
[----:B------:R-:W-:Y:S01]  /*2fa0*/  IADD3 R0, P0, PT, R2, R3, RZ ;  /* 0x0000000302007210 */ /* 0x000fe20007f1e0ff */
[----:B------:R1:W-:Y:S04]  /*2fb0*/  STG.E.64 desc[UR6][R18.64], R4 ;  /* 0x0000000412007986 */ /* 0x0003e8000c101b06 */
[----:B------:R-:W-:Y:S01]  /*2fc0*/  IMAD.X R6, RZ, RZ, RZ, P0 ;  /* 0x000000ffff067224 */ /* 0x000fe200000e06ff */
[----:B0-----:R-:W-:-:S04]  /*2fd0*/  LEA R16, P0, R0, R16, 0x3 ;  /* 0x0000001000107211 */ /* 0x001fc800078018ff */
[----:B------:R-:W-:-:S05]  /*2fe0*/  LEA.HI.X R17, R0, R17, R6, 0x3, P0 ;  /* 0x0000001100117211 */ /* 0x000fca00000f1c06 */
[----:B------:R-:W2:Y:S01]  /*2ff0*/  LDG.E.64 R10, desc[UR6][R16.64+0x8] ;  /* 0x00000806100a7981 */ /* 0x000ea2000c1e1b00 */
[----:B------:R-:W0:Y:S01]  /*3000*/  MUFU.RCP64H R7, R21 ;  /* 0x0000001500077308 */ /* 0x000e220000001800 */
[----:B------:R-:W-:-:S06]  /*3010*/  IMAD.MOV.U32 R6, RZ, RZ, 0x1 ;  /* 0x00000001ff067424 */ /* 0x000fcc00078e00ff */
        /* <DEDUP_REMOVED lines=8> */
[----:B-1----:R-:W-:-:S10]  /*30a0*/  DFMA R4, R12, R8, R6 ;  /* 0x000000080c04722b */ /* 0x002fd40000000006 */
        /* <DEDUP_REMOVED lines=9> */
.L_x_34:
        /* <DEDUP_REMOVED lines=20> */
.L_x_35:
        /* <DEDUP_REMOVED lines=22> */
.L_x_36:
        /* <DEDUP_REMOVED lines=20> */
.L_x_37:
        /* <DEDUP_REMOVED lines=22> */
.L_x_38:
        /* <DEDUP_REMOVED lines=20> */
.L_x_39:
        /* <DEDUP_REMOVED lines=22> */
.L_x_40:
[----:B------:R2:W-:Y:S01]  /*3920*/  STG.E.64 desc[UR6][R16.64+0x38], R4 ;  /* 0x0000380410007986 */ /* 0x0005e2000c101b06 */
[----:B------:R-:W-:-:S07]  /*3930*/  VIADD R3, R3, 0x8 ;  /* 0x0000000803037836 */ /* 0x000fce0000000000 */
.L_x_32:
[----:B------:R-:W-:-:S13]  /*3940*/  ISETP.NE.AND P0, PT, RZ, UR4, PT ;  /* 0x00000004ff007c0c */ /* 0x000fda000bf05270 */
[----:B------:R-:W-:Y:S05]  /*3950*/  @!P0 EXIT ;  /* 0x000000000000894d */ /* 0x000fea0003800000 */
[----:B------:R-:W3:Y:S01]  /*3960*/  LDCU UR5, c[0x0][0x38c] ;  /* 0x00007180ff0577ac */ /* 0x000ee20008000800 */
[----:B------:R-:W-:Y:S02]  /*3970*/  UISETP.GE.U32.AND UP0, UPT, UR4, 0x4, UPT ;  /* 0x000000040400788c */ /* 0x000fe4000bf06070 */
[----:B---3--:R-:W-:-:S07]  /*3980*/  ULOP3.LUT UR5, UR5, 0x3, URZ, 0xc0, !UPT ;  /* 0x0000000305057892 */ /* 0x008fce000f8ec0ff */
[----:B------:R-:W-:Y:S05]  /*3990*/  BRA.U !UP0, `(.L_x_41) ;  /* 0x00000005087c7547 */ /* 0x000fea000b800000 */
[----:B------:R-:W3:Y:S01]  /*39a0*/  LDC.64 R18, c[0x0][0x380] ;  /* 0x0000e000ff127b82 */ /* 0x000ee20000000a00 */
[----:B0-2---:R-:W-:-:S04]  /*39b0*/  IMAD.IADD R5, R2, 0x1, R3 ;  /* 0x0000000102057824 */ /* 0x005fc800078e0203 */
[----:B---3--:R-:W-:-:S05]  /*39c0*/  IMAD.WIDE.U32 R18, R5, 0x8, R18 ;  /* 0x0000000805127825 */ /* 0x008fca00078e0012 */
        /* <DEDUP_REMOVED lines=21> */
.L_x_42:
        /* <DEDUP_REMOVED lines=27> */
.L_x_43:
        /* <DEDUP_REMOVED lines=20> */
.L_x_44:
        /* <DEDUP_REMOVED lines=22> */
.L_x_45:
[----:B------:R3:W-:Y:S01]  /*3f70*/  STG.E.64 desc[UR6][R16.64+0x18], R4 ;  /* 0x0000180410007986 */ /* 0x0007e2000c101b06 */
[----:B------:R-:W-:-:S07]  /*3f80*/  VIADD R3, R3, 0x4 ;  /* 0x0000000403037836 */ /* 0x000fce0000000000 */
.L_x_41:
[----:B------:R-:W-:-:S13]  /*3f90*/  ISETP.NE.AND P0, PT, RZ, UR5, PT ;  /* 0x00000005ff007c0c */ /* 0x000fda000bf05270 */
[----:B------:R-:W-:Y:S05]  /*3fa0*/  @!P0 EXIT ;  /* 0x000000000000894d */ /* 0x000fea0003800000 */
[----:B0-23--:R-:W0:Y:S01]  /*3fb0*/  LDC.64 R4, c[0x0][0x380] ;  /* 0x0000e000ff047b82 */ /* 0x00de220000000a00 */
[----:B------:R-:W-:Y:S01]  /*3fc0*/  IMAD.IADD R3, R2, 0x1, R3 ;  /* 0x0000000102037824 */ /* 0x000fe200078e0203 */
[----:B------:R-:W-:-:S03]  /*3fd0*/  UIADD3 UR4, UPT, UPT, -UR5, URZ, URZ ;  /* 0x000000ff05047290 */ /* 0x000fc6000fffe1ff */
[----:B0-----:R-:W-:-:S09]  /*3fe0*/  IMAD.WIDE.U32 R2, R3, 0x8, R4 ;  /* 0x0000000803027825 */ /* 0x001fd200078e0004 */
.L_x_47:
[----:B-----5:R-:W2:Y:S01]  /*3ff0*/  LDG.E.64 R10, desc[UR6][R2.64] ;  /* 0x00000006020a7981 */ /* 0x020ea2000c1e1b00 */
[----:B------:R-:W1:Y:S01]  /*4000*/  MUFU.RCP64H R5, R21 ;  /* 0x0000001500057308 */ /* 0x000e620000001800 */
[----:B------:R-:W-:Y:S01]  /*4010*/  IMAD.MOV.U32 R4, RZ, RZ, 0x1 ;  /* 0x00000001ff047424 */ /* 0x000fe200078e00ff */
[----:B------:R-:W-:-:S04]  /*4020*/  UIADD3 UR4, UPT, UPT, UR4, 0x1, URZ ;  /* 0x0000000104047890 */ /* 0x000fc8000fffe0ff */
[----:B------:R-:W-:Y:S01]  /*4030*/  UISETP.NE.AND UP0, UPT, UR4, URZ, UPT ;  /* 0x000000ff0400728c */ /* 0x000fe2000bf05270 */
        /* <DEDUP_REMOVED lines=18> */
.L_x_46:
[----:B------:R0:W-:Y:S02]  /*4160*/  STG.E.64 desc[UR6][R2.64], R4 ;  /* 0x0000000402007986 */ /* 0x0001e4000c101b06 */
[----:B0-----:R-:W-:-:S05]  /*4170*/  IADD3 R2, P0, PT, R2, 0x8, RZ ;  /* 0x0000000802027810 */ /* 0x001fca0007f1e0ff */
[----:B------:R-:W-:Y:S01]  /*4180*/  IMAD.X R3, RZ, RZ, R3, P0 ;  /* 0x000000ffff037224 */ /* 0x000fe200000e0603 */
[----:B------:R-:W-:Y:S07]  /*4190*/  BRA.U UP0, `(.L_x_47) ;  /* 0xfffffffd00947547 */ /* 0x000fee000b83ffff */
[----:B------:R-:W-:Y:S05]  /*41a0*/  EXIT ;  /* 0x000000000000794d */ /* 0x000fea0003800000 */
        .weak           $__internal_0_$__cuda_sm20_div_rn_f64_full
        .type           $__internal_0_$__cuda_sm20_div_rn_f64_full,@function
        .size           $__internal_0_$__cuda_sm20_div_rn_f64_full,(.L_x_59 - $__internal_0_$__cuda_sm20_div_rn_f64_full)
$__internal_0_$__cuda_sm20_div_rn_f64_full:
[C---:B------:R-:W-:Y:S01]  /*41b0*/  FSETP.GEU.AND P0, PT, |R13|.reuse, 1.469367938527859385e-39, PT ;  /* 0x001000000d00780b */ /* 0x040fe20003f0e200 */
[----:B------:R-:W-:Y:S01]  /*41c0*/  IMAD.MOV.U32 R4, RZ, RZ, 0x1 ;  /* 0x00000001ff047424 */ /* 0x000fe200078e00ff */
[C---:B------:R-:W-:Y:S01]  /*41d0*/  LOP3.LUT R14, R13.reuse, 0x800fffff, RZ, 0xc0, !PT ;  /* 0x800fffff0d0e7812 */ /* 0x040fe200078ec0ff */
[----:B------:R-:W-:Y:S01]  /*41e0*/  IMAD.MOV.U32 R8, RZ, RZ, R10 ;  /* 0x000000ffff087224 */ /* 0x000fe200078e000a */
[----:B------:R-:W-:Y:S02]  /*41f0*/  LOP3.LUT R24, R13, 0x7ff00000, RZ, 0xc0, !PT ;  /* 0x7ff000000d187812 */ /* 0x000fe400078ec0ff */
[----:B------:R-:W-:Y:S01]  /*4200*/  LOP3.LUT R15, R14, 0x3ff00000, RZ, 0xfc, !PT ;  /* 0x3ff000000e0f7812 */ /* 0x000fe200078efcff */
[----:B------:R-:W-:-:S06]  /*4210*/  IMAD.MOV.U32 R14, RZ, RZ, R12 ;  /* 0x000000ffff0e7224 */ /* 0x000fcc00078e000c */
[----:B------:R-:W-:-:S06]  /*4220*/  @!P0 DMUL R14, R12, 8.98846567431157953865e+307 ;  /* 0x7fe000000c0e8828 */ /* 0x000fcc0000000000 */
[----:B------:R-:W0:Y:S02]  /*4230*/  MUFU.RCP64H R5, R15 ;  /* 0x0000000f00057308 */ /* 0x000e240000001800 */
[----:B0-----:R-:W-:-:S08]  /*4240*/  DFMA R22, R4, -R14, 1 ;  /* 0x3ff000000416742b */ /* 0x001fd0000000080e */
[----:B------:R-:W-:-:S08]  /*4250*/  DFMA R22, R22, R22, R22 ;  /* 0x000000161616722b */ /* 0x000fd00000000016 */
[----:B------:R-:W-:Y:S01]  /*4260*/  DFMA R22, R4, R22, R4 ;  /* 0x000000160416722b */ /* 0x000fe20000000004 */
[----:B------:R-:W-:Y:S01]  /*4270*/  LOP3.LUT R5, R11, 0x7ff00000, RZ, 0xc0, !PT ;  /* 0x7ff000000b057812 */ /* 0x000fe200078ec0ff */
[----:B------:R-:W-:-:S03]  /*4280*/  IMAD.MOV.U32 R4, RZ, RZ, 0x1ca00000 ;  /* 0x1ca00000ff047424 */ /* 0x000fc600078e00ff */
[----:B------:R-:W-:-:S03]  /*4290*/  ISETP.GE.U32.AND P2, PT, R5, R24, PT ;  /* 0x000000180500720c */ /* 0x000fc60003f46070 */
[----:B------:R-:W-:Y:S01]  /*42a0*/  DFMA R6, R22, -R14, 1 ;  /* 0x3ff000001606742b */ /* 0x000fe2000000080e */
[----:B------:R-:W-:Y:S02]  /*42b0*/  SEL R9, R4, 0x63400000, !P2 ;  /* 0x6340000004097807 */ /* 0x000fe40005000000 */
[----:B------:R-:W-:Y:S02]  /*42c0*/  FSETP.GEU.AND P2, PT, |R11|, 1.469367938527859385e-39, PT ;  /* 0x001000000b00780b */ /* 0x000fe40003f4e200 */
[----:B------:R-:W-:-:S03]  /*42d0*/  LOP3.LUT R9, R9, 0x800fffff, R11, 0xf8, !PT ;  /* 0x800fffff09097812 */ /* 0x000fc600078ef80b */
[----:B------:R-:W-:-:S08]  /*42e0*/  DFMA R6, R22, R6, R22 ;  /* 0x000000061606722b */ /* 0x000fd00000000016 */
[----:B------:R-:W-:Y:S05]  /*42f0*/  @P2 BRA `(.L_x_48) ;  /* 0x0000000000202947 */ /* 0x000fea0003800000 */
[----:B------:R-:W-:-:S04]  /*4300*/  LOP3.LUT R22, R13, 0x7ff00000, RZ, 0xc0, !PT ;  /* 0x7ff000000d167812 */ /* 0x000fc800078ec0ff */
[----:B------:R-:W-:Y:S01]  /*4310*/  ISETP.GE.U32.AND P2, PT, R5, R22, PT ;  /* 0x000000160500720c */ /* 0x000fe20003f46070 */
[----:B------:R-:W-:-:S03]  /*4320*/  IMAD.MOV.U32 R22, RZ, RZ, RZ ;  /* 0x000000ffff167224 */ /* 0x000fc600078e00ff */
[----:B------:R-:W-:-:S04]  /*4330*/  SEL R5, R4, 0x63400000, !P2 ;  /* 0x6340000004057807 */ /* 0x000fc80005000000 */
[----:B------:R-:W-:-:S04]  /*4340*/  LOP3.LUT R5, R5, 0x80000000, R11, 0xf8, !PT ;  /* 0x8000000005057812 */ /* 0x000fc800078ef80b */
[----:B------:R-:W-:-:S06]  /*4350*/  LOP3.LUT R23, R5, 0x100000, RZ, 0xfc, !PT ;  /* 0x0010000005177812 */ /* 0x000fcc00078efcff */
[----:B------:R-:W-:-:S10]  /*4360*/  DFMA R8, R8, 2, -R22 ;  /* 0x400000000808782b */ /* 0x000fd40000000816 */
[----:B------:R-:W-:-:S07]  /*4370*/  LOP3.LUT R5, R9, 0x7ff00000, RZ, 0xc0, !PT ;  /* 0x7ff0000009057812 */ /* 0x000fce00078ec0ff */
.L_x_48:
[----:B------:R-:W-:Y:S01]  /*4380*/  VIADD R25, R5, 0xffffffff ;  /* 0xffffffff05197836 */ /* 0x000fe20000000000 */
[----:B------:R-:W-:Y:S01]  /*4390*/  @!P0 LOP3.LUT R24, R15, 0x7ff00000, RZ, 0xc0, !PT ;  /* 0x7ff000000f188812 */ /* 0x000fe200078ec0ff */
[----:B------:R-:W-:-:S03]  /*43a0*/  DMUL R22, R6, R8 ;  /* 0x0000000806167228 */ /* 0x000fc60000000000 */
[----:B------:R-:W-:Y:S01]  /*43b0*/  ISETP.GT.U32.AND P0, PT, R25, 0x7feffffe, PT ;  /* 0x7feffffe1900780c */ /* 0x000fe20003f04070 */
[----:B------:R-:W-:-:S04]  /*43c0*/  VIADD R25, R24, 0xffffffff ;  /* 0xffffffff18197836 */ /* 0x000fc80000000000 */
[----:B------:R-:W-:Y:S01]  /*43d0*/  DFMA R26, R22, -R14, R8 ;  /* 0x8000000e161a722b */ /* 0x000fe20000000008 */
[----:B------:R-:W-:-:S07]  /*43e0*/  ISETP.GT.U32.OR P0, PT, R25, 0x7feffffe, P0 ;  /* 0x7feffffe1900780c */ /* 0x000fce0000704470 */
[----:B------:R-:W-:-:S06]  /*43f0*/  DFMA R6, R6, R26, R22 ;  /* 0x0000001a0606722b */ /* 0x000fcc0000000016 */
[----:B------:R-:W-:Y:S05]  /*4400*/  @P0 BRA `(.L_x_49) ;  /* 0x0000000000700947 */ /* 0x000fea0003800000 */
[----:B------:R-:W-:Y:S02]  /*4410*/  LOP3.LUT R10, R11, 0x7ff00000, RZ, 0xc0, !PT ;  /* 0x7ff000000b0a7812 */ /* 0x000fe400078ec0ff */
[----:B------:R-:W-:-:S04]  /*4420*/  LOP3.LUT R5, R13, 0x7ff00000, RZ, 0xc0, !PT ;  /* 0x7ff000000d057812 */ /* 0x000fc800078ec0ff */
[CC--:B------:R-:W-:Y:S02]  /*4430*/  VIADDMNMX R11, R10.reuse, -R5.reuse, 0xb9600000, !PT ;  /* 0xb96000000a0b7446 */ /* 0x0c0fe40007800905 */
[----:B------:R-:W-:Y:S01]  /*4440*/  ISETP.GE.U32.AND P0, PT, R10, R5, PT ;  /* 0x000000050a00720c */ /* 0x000fe20003f06070 */
[----:B------:R-:W-:Y:S01]  /*4450*/  IMAD.MOV.U32 R10, RZ, RZ, RZ ;  /* 0x000000ffff0a7224 */ /* 0x000fe200078e00ff */
[----:B------:R-:W-:Y:S02]  /*4460*/  VIMNMX R11, PT, PT, R11, 0x46a00000, PT ;  /* 0x46a000000b0b7848 */ /* 0x000fe40003fe0100 */
[----:B------:R-:W-:-:S05]  /*4470*/  SEL R4, R4, 0x63400000, !P0 ;  /* 0x6340000004047807 */ /* 0x000fca0004000000 */
[----:B------:R-:W-:-:S04]  /*4480*/  IMAD.IADD R4, R11, 0x1, -R4 ;  /* 0x000000010b047824 */ /* 0x000fc800078e0a04 */
[----:B------:R-:W-:-:S06]  /*4490*/  VIADD R11, R4, 0x7fe00000 ;  /* 0x7fe00000040b7836 */ /* 0x000fcc0000000000 */
[----:B------:R-:W-:-:S10]  /*44a0*/  DMUL R22, R6, R10 ;  /* 0x0000000a06167228 */ /* 0x000fd40000000000 */
[----:B------:R-:W-:-:S13]  /*44b0*/  FSETP.GTU.AND P0, PT, |R23|, 1.469367938527859385e-39, PT ;  /* 0x001000001700780b */ /* 0x000fda0003f0c200 */
[----:B------:R-:W-:Y:S05]  /*44c0*/  @P0 BRA `(.L_x_50) ;  /* 0x0000000000940947 */ /* 0x000fea0003800000 */
[----:B------:R-:W-:Y:S01]  /*44d0*/  DFMA R8, R6, -R14, R8 ;  /* 0x8000000e0608722b */ /* 0x000fe20000000008 */
[----:B------:R-:W-:-:S09]  /*44e0*/  IMAD.MOV.U32 R10, RZ, RZ, RZ ;  /* 0x000000ffff0a7224 */ /* 0x000fd200078e00ff */
[C---:B------:R-:W-:Y:S02]  /*44f0*/  FSETP.NEU.AND P0, PT, R9.reuse, RZ, PT ;  /* 0x000000ff0900720b */ /* 0x040fe40003f0d000 */
[----:B------:R-:W-:-:S04]  /*4500*/  LOP3.LUT R13, R9, 0x80000000, R13, 0x48, !PT ;  /* 0x80000000090d7812 */ /* 0x000fc800078e480d */
[----:B------:R-:W-:-:S07]  /*4510*/  LOP3.LUT R11, R13, R11, RZ, 0xfc, !PT ;  /* 0x0000000b0d0b7212 */ /* 0x000fce00078efcff */
[----:B------:R-:W-:Y:S05]  /*4520*/  @!P0 BRA `(.L_x_50) ;  /* 0x00000000007c8947 */ /* 0x000fea0003800000 */
[----:B------:R-:W-:Y:S01]  /*4530*/  IMAD.MOV R9, RZ, RZ, -R4 ;  /* 0x000000ffff097224 */ /* 0x000fe200078e0a04 */
[----:B------:R-:W-:Y:S01]  /*4540*/  IADD3 R5, PT, PT, -R4, -0x43300000, RZ ;  /* 0xbcd0000004057810 */ /* 0x000fe20007ffe1ff */
[----:B------:R-:W-:-:S06]  /*4550*/  IMAD.MOV.U32 R8, RZ, RZ, RZ ;  /* 0x000000ffff087224 */ /* 0x000fcc00078e00ff */
[----:B------:R-:W-:Y:S02]  /*4560*/  DFMA R8, R22, -R8, R6 ;  /* 0x800000081608722b */ /* 0x000fe40000000006 */
[----:B------:R-:W-:-:S08]  /*4570*/  DMUL.RP R6, R6, R10 ;  /* 0x0000000a06067228 */ /* 0x000fd00000008000 */
[----:B------:R-:W-:Y:S02]  /*4580*/  FSETP.NEU.AND P0, PT, |R9|, R5, PT ;  /* 0x000000050900720b */ /* 0x000fe40003f0d200 */
[----:B------:R-:W-:Y:S02]  /*4590*/  LOP3.LUT R13, R7, R13, RZ, 0x3c, !PT ;  /* 0x0000000d070d7212 */ /* 0x000fe400078e3cff */
[----:B------:R-:W-:Y:S02]  /*45a0*/  FSEL R22, R6, R22, !P0 ;  /* 0x0000001606167208 */ /* 0x000fe40004000000 */
[----:B------:R-:W-:Y:S01]  /*45b0*/  FSEL R23, R13, R23, !P0 ;  /* 0x000000170d177208 */ /* 0x000fe20004000000 */
[----:B------:R-:W-:Y:S06]  /*45c0*/  BRA `(.L_x_50) ;  /* 0x0000000000547947 */ /* 0x000fec0003800000 */
.L_x_49:
[----:B------:R-:W-:-:S14]  /*45d0*/  DSETP.NAN.AND P0, PT, R10, R10, PT ;  /* 0x0000000a0a00722a */ /* 0x000fdc0003f08000 */
[----:B------:R-:W-:Y:S05]  /*45e0*/  @P0 BRA `(.L_x_51) ;  /* 0x0000000000440947 */ /* 0x000fea0003800000 */
[----:B------:R-:W-:-:S14]  /*45f0*/  DSETP.NAN.AND P0, PT, R12, R12, PT ;  /* 0x0000000c0c00722a */ /* 0x000fdc0003f08000 */
[----:B------:R-:W-:Y:S05]  /*4600*/  @P0 BRA `(.L_x_52) ;  /* 0x0000000000300947 */ /* 0x000fea0003800000 */
[----:B------:R-:W-:Y:S01]  /*4610*/  ISETP.NE.AND P0, PT, R5, R24, PT ;  /* 0x000000180500720c */ /* 0x000fe20003f05270 */
[----:B------:R-:W-:Y:S02]  /*4620*/  IMAD.MOV.U32 R22, RZ, RZ, 0x0 ;  /* 0x00000000ff167424 */ /* 0x000fe400078e00ff */
[----:B------:R-:W-:-:S10]  /*4630*/  IMAD.MOV.U32 R23, RZ, RZ, -0x80000 ;  /* 0xfff80000ff177424 */ /* 0x000fd400078e00ff */
[----:B------:R-:W-:Y:S05]  /*4640*/  @!P0 BRA `(.L_x_50) ;  /* 0x0000000000348947 */ /* 0x000fea0003800000 */
[----:B------:R-:W-:Y:S02]  /*4650*/  ISETP.NE.AND P0, PT, R5, 0x7ff00000, PT ;  /* 0x7ff000000500780c */ /* 0x000fe40003f05270 */
[----:B------:R-:W-:Y:S02]  /*4660*/  LOP3.LUT R23, R11, 0x80000000, R13, 0x48, !PT ;  /* 0x800000000b177812 */ /* 0x000fe400078e480d */
[----:B------:R-:W-:-:S13]  /*4670*/  ISETP.EQ.OR P0, PT, R24, RZ, !P0 ;  /* 0x000000ff1800720c */ /* 0x000fda0004702670 */
[----:B------:R-:W-:Y:S01]  /*4680*/  @P0 LOP3.LUT R4, R23, 0x7ff00000, RZ, 0xfc, !PT ;  /* 0x7ff0000017040812 */ /* 0x000fe200078efcff */
[----:B------:R-:W-:Y:S02]  /*4690*/  @!P0 IMAD.MOV.U32 R22, RZ, RZ, RZ ;  /* 0x000000ffff168224 */ /* 0x000fe400078e00ff */
[----:B------:R-:W-:Y:S02]  /*46a0*/  @P0 IMAD.MOV.U32 R22, RZ, RZ, RZ ;  /* 0x000000ffff160224 */ /* 0x000fe400078e00ff */
[----:B------:R-:W-:Y:S01]  /*46b0*/  @P0 IMAD.MOV.U32 R23, RZ, RZ, R4 ;  /* 0x000000ffff170224 */ /* 0x000fe200078e0004 */
[----:B------:R-:W-:Y:S06]  /*46c0*/  BRA `(.L_x_50) ;  /* 0x0000000000147947 */ /* 0x000fec0003800000 */
.L_x_52:
[----:B------:R-:W-:Y:S01]  /*46d0*/  LOP3.LUT R23, R13, 0x80000, RZ, 0xfc, !PT ;  /* 0x000800000d177812 */ /* 0x000fe200078efcff */
[----:B------:R-:W-:Y:S01]  /*46e0*/  IMAD.MOV.U32 R22, RZ, RZ, R12 ;  /* 0x000000ffff167224 */ /* 0x000fe200078e000c */
[----:B------:R-:W-:Y:S06]  /*46f0*/  BRA `(.L_x_50) ;  /* 0x0000000000087947 */ /* 0x000fec0003800000 */
.L_x_51:
[----:B------:R-:W-:Y:S01]  /*4700*/  LOP3.LUT R23, R11, 0x80000, RZ, 0xfc, !PT ;  /* 0x000800000b177812 */ /* 0x000fe200078efcff */
[----:B------:R-:W-:-:S07]  /*4710*/  IMAD.MOV.U32 R22, RZ, RZ, R10 ;  /* 0x000000ffff167224 */ /* 0x000fce00078e000a */
.L_x_50:
[----:B------:R-:W-:Y:S02]  /*4720*/  IMAD.MOV.U32 R4, RZ, RZ, R0 ;  /* 0x000000ffff047224 */ /* 0x000fe400078e0000 */
[----:B------:R-:W-:Y:S02]  /*4730*/  IMAD.MOV.U32 R5, RZ, RZ, 0x0 ;  /* 0x00000000ff057424 */ /* 0x000fe400078e00ff */
[----:B------:R-:W-:Y:S02]  /*4740*/  IMAD.MOV.U32 R6, RZ, RZ, R22 ;  /* 0x000000ffff067224 */ /* 0x000fe400078e0016 */
[----:B------:R-:W-:Y:S01]  /*4750*/  IMAD.MOV.U32 R7, RZ, RZ, R23 ;  /* 0x000000ffff077224 */ /* 0x000fe200078e0017 */
[----:B------:R-:W-:Y:S06]  /*4760*/  RET.REL.NODEC R4 `(_Z13softmaxKernelPdii) ;  /* 0xffffffb804247950 */ /* 0x000fec0003c3ffff */
.L_x_53:
        /* <DEDUP_REMOVED lines=9> */
.L_x_59:


//--------------------- .text._Z13addBiasKernelPfS_ii --------------------------
	.section	.text._Z13addBiasKernelPfS_ii,"ax",@progbits
	.align	128
        .global         _Z13addBiasKernelPfS_ii
        .type           _Z13addBiasKernelPfS_ii,@function
        .size           _Z13addBiasKernelPfS_ii,(.L_x_63 - _Z13addBiasKernelPfS_ii)
        .other          _Z13addBiasKernelPfS_ii,@"STO_CUDA_ENTRY STV_DEFAULT"
_Z13addBiasKernelPfS_ii:
.text._Z13addBiasKernelPfS_ii:
[----:B------:R-:W-:Y:S08]  /*0000*/  LDC R1, c[0x0][0x37c] ;  /* 0x0000df00ff017b82 */ /* 0x000ff00000000800 */
[----:B------:R-:W0:Y:S01]  /*0010*/  LDC R0, c[0x0][0x394] ;  /* 0x0000e500ff007b82 */ /* 0x000e220000000800 */
[----:B------:R-:W1:Y:S07]  /*0020*/  S2R R6, SR_TID.X ;  /* 0x0000000000067919 */ /* 0x000e6e0000002100 */
[----:B------:R-:W1:Y:S08]  /*0030*/  S2UR UR4, SR_CTAID.X ;  /* 0x00000000000479c3 */ /* 0x000e700000002500 */
[----:B------:R-:W1:Y:S01]  /*0040*/  LDC R5, c[0x0][0x360] ;  /* 0x0000d800ff057b82 */ /* 0x000e620000000800 */
[----:B0-----:R-:W-:-:S04]  /*0050*/  IABS R7, R0 ;  /* 0x0000000000077213 */ /* 0x001fc80000000000 */
[----:B------:R-:W0:Y:S01]  /*0060*/  I2F.RP R4, R7 ;  /* 0x0000000700047306 */ /* 0x000e220000209400 */
[----:B-1----:R-:W-:Y:S01]  /*0070*/  IMAD R5, R5, UR4, R6 ;  /* 0x0000000405057c24 */ /* 0x002fe2000f8e0206 */
[----:B------:R-:W1:Y:S06]  /*0080*/  LDCU UR4, c[0x0][0x390] ;  /* 0x00007200ff0477ac */ /* 0x000e6c0008000800 */
[----:B0-----:R-:W0:Y:S01]  /*0090*/  MUFU.RCP R4, R4 ;  /* 0x0000000400047308 */ /* 0x001e220000001000 */
[----:B------:R-:W-:Y:S01]  /*00a0*/  IABS R6, R5 ;  /* 0x0000000500067213 */ /* 0x000fe20000000000 */
[----:B0-----:R-:W-:-:S06]  /*00b0*/  VIADD R2, R4, 0xffffffe ;  /* 0x0ffffffe04027836 */ /* 0x001fcc0000000000 */
[----:B------:R0:W2:Y:S02]  /*00c0*/  F2I.FTZ.U32.TRUNC.NTZ R3, R2 ;  /* 0x0000000200037305 */ /* 0x0000a4000021f000 */
[----:B0-----:R-:W-:Y:S02]  /*00d0*/  IMAD.MOV.U32 R2, RZ, RZ, RZ ;  /* 0x000000ffff027224 */ /* 0x001fe400078e00ff */
[----:B--2---:R-:W-:-:S04]  /*00e0*/  IMAD.MOV R8, RZ, RZ, -R3 ;  /* 0x000000ffff087224 */ /* 0x004fc800078e0a03 */
[----:B------:R-:W-:Y:S01]  /*00f0*/  IMAD R9, R8, R7, RZ ;  /* 0x0000000708097224 */ /* 0x000fe200078e02ff */
[----:B------:R-:W-:-:S03]  /*0100*/  LOP3.LUT R8, RZ, R0, RZ, 0x33, !PT ;  /* 0x00000000ff087212 */ /* 0x000fc600078e33ff */
[----:B------:R-:W-:Y:S01]  /*0110*/  IMAD.HI.U32 R3, R3, R9, R2 ;  /* 0x0000000903037227 */ /* 0x000fe200078e0002 */
[----:B------:R-:W-:-:S04]  /*0120*/  LOP3.LUT R2, R5, R0, RZ, 0x3c, !PT ;  /* 0x0000000005027212 */ /* 0x000fc800078e3cff */
[----:B------:R-:W-:Y:S01]  /*0130*/  ISETP.GE.AND P0, PT, R2, RZ, PT ;  /* 0x000000ff0200720c */ /* 0x000fe20003f06270 */
[----:B------:R-:W-:-:S05]  /*0140*/  IMAD.HI.U32 R3, R3, R6, RZ ;  /* 0x0000000603037227 */ /* 0x000fca00078e00ff */
[----:B------:R-:W-:-:S05]  /*0150*/  IADD3 R4, PT, PT, -R3, RZ, RZ ;  /* 0x000000ff03047210 */ /* 0x000fca0007ffe1ff */
[----:B------:R-:W-:-:S05]  /*0160*/  IMAD R6, R7, R4, R6 ;  /* 0x0000000407067224 */ /* 0x000fca00078e0206 */
[----:B------:R-:W-:-:S13]  /*0170*/  ISETP.GT.U32.AND P2, PT, R7, R6, PT ;  /* 0x000000060700720c */ /* 0x000fda0003f44070 */
[----:B------:R-:W-:Y:S02]  /*0180*/  @!P2 IMAD.IADD R6, R6, 0x1, -R7 ;  /* 0x000000010606a824 */ /* 0x000fe400078e0a07 */
[----:B------:R-:W-:-:S03]  /*0190*/  @!P2 VIADD R3, R3, 0x1 ;  /* 0x000000010303a836 */ /* 0x000fc60000000000 */
[----:B------:R-:W-:-:S13]  /*01a0*/  ISETP.GE.U32.AND P1, PT, R6, R7, PT ;  /* 0x000000070600720c */ /* 0x000fda0003f26070 */
[----:B------:R-:W-:Y:S02]  /*01b0*/  @P1 IADD3 R3, PT, PT, R3, 0x1, RZ ;  /* 0x0000000103031810 */ /* 0x000fe40007ffe0ff */
[----:B------:R-:W-:-:S03]  /*01c0*/  ISETP.NE.AND P1, PT, R0, RZ, PT ;  /* 0x000000ff0000720c */ /* 0x000fc60003f25270 */
[----:B------:R-:W-:-:S05]  /*01d0*/  @!P0 IMAD.MOV R3, RZ, RZ, -R3 ;  /* 0x000000ffff038224 */ /* 0x000fca00078e0a03 */
[----:B------:R-:W-:-:S04]  /*01e0*/  SEL R9, R8, R3, !P1 ;  /* 0x0000000308097207 */ /* 0x000fc80004800000 */
[----:B-1----:R-:W-:-:S04]  /*01f0*/  ISETP.GE.AND P0, PT, R9, UR4, PT ;  /* 0x0000000409007c0c */ /* 0x002fc8000bf06270 */
[----:B------:R-:W-:-:S13]  /*0200*/  ISETP.LT.OR P0, PT, R0, RZ, P0 ;  /* 0x000000ff0000720c */ /* 0x000fda0000701670 */
[----:B------:R-:W-:Y:S05]  /*0210*/  @P0 EXIT ;  /* 0x000000000000094d */ /* 0x000fea0003800000 */
[----:B------:R-:W-:Y:S01]  /*0220*/  ISETP.GE.AND P2, PT, R5, RZ, PT ;  /* 0x000000ff0500720c */ /* 0x000fe20003f46270 */
[----:B------:R-:W0:Y:S01]  /*0230*/  LDC.64 R2, c[0x0][0x388] ;  /* 0x0000e200ff027b82 */ /* 0x000e220000000a00 */
[-C--:B------:R-:W-:Y:S01]  /*0240*/  ISETP.GT.U32.AND P0, PT, R7, R6.reuse, PT ;  /* 0x000000060700720c */ /* 0x080fe20003f04070 */
[----:B------:R-:W-:Y:S01]  /*0250*/  IMAD.IADD R7, R6, 0x1, -R7 ;  /* 0x0000000106077824 */ /* 0x000fe200078e0a07 */
[----:B------:R-:W1:Y:S04]  /*0260*/  LDCU.64 UR4, c[0x0][0x358] ;  /* 0x00006b00ff0477ac */ /* 0x000e680008000a00 */
[----:B------:R-:W-:Y:S01]  /*0270*/  SEL R7, R7, R6, !P0 ;  /* 0x0000000607077207 */ /* 0x000fe20004000000 */
[----:B------:R-:W2:Y:S04]  /*0280*/  LDC.64 R4, c[0x0][0x380] ;  /* 0x0000e000ff047b82 */ /* 0x000ea80000000a00 */
[----:B------:R-:W-:-:S04]  /*0290*/  @!P2 IADD3 R7, PT, PT, -R7, RZ, RZ ;  /* 0x000000ff0707a210 */ /* 0x000fc80007ffe1ff */
[----:B------:R-:W-:-:S05]  /*02a0*/  SEL R7, R8, R7, !P1 ;  /* 0x0000000708077207 */ /* 0x000fca0004800000 */
[----:B------:R-:W-:Y:S02]  /*02b0*/  IMAD R9, R9, R0, R7 ;  /* 0x0000000009097224 */ /* 0x000fe400078e0207 */
[----:B0-----:R-:W-:-:S06]  /*02c0*/  IMAD.WIDE R2, R7, 0x4, R2 ;  /* 0x0000000407027825 */ /* 0x001fcc00078e0202 */
[----:B-1----:R-:W3:Y:S01]  /*02d0*/  LDG.E R2, desc[UR4][R2.64] ;  /* 0x0000000402027981 */ /* 0x002ee2000c1e1900 */
[----:B--2---:R-:W-:-:S05]  /*02e0*/  IMAD.WIDE R4, R9, 0x4, R4 ;  /* 0x0000000409047825 */ /* 0x004fca00078e0204 */
[----:B------:R-:W3:Y:S02]  /*02f0*/  LDG.E R7, desc[UR4][R4.64] ;  /* 0x0000000404077981 */ /* 0x000ee4000c1e1900 */
[----:B---3--:R-:W-:-:S05]  /*0300*/  FADD R7, R2, R7 ;  /* 0x0000000702077221 */ /* 0x008fca0000000000 */
[----:B------:R-:W-:Y:S01]  /*0310*/  STG.E desc[UR4][R4.64], R7 ;  /* 0x0000000704007986 */ /* 0x000fe2000c101904 */
[----:B------:R-:W-:Y:S05]  /*0320*/  EXIT ;  /* 0x000000000000794d */ /* 0x000fea0003800000 */
.L_x_54:
        /* <DEDUP_REMOVED lines=13> */
.L_x_63:


//--------------------- .text._Z24backwardHiddenGradKernelPdS_ii --------------------------
	.section	.text._Z24backwardHiddenGradKernelPdS_ii,"ax",@progbits
	.align	128
        .global         _Z24backwardHiddenGradKernelPdS_ii
        .type           _Z24backwardHiddenGradKernelPdS_ii,@function
        .size           _Z24backwardHiddenGradKernelPdS_ii,(.L_x_64 - _Z24backwardHiddenGradKernelPdS_ii)
        .other          _Z24backwardHiddenGradKernelPdS_ii,@"STO_CUDA_ENTRY STV_DEFAULT"
_Z24backwardHiddenGradKernelPdS_ii:
.text._Z24backwardHiddenGradKernelPdS_ii:
        /* <DEDUP_REMOVED lines=9> */
[----:B0-----:R-:W0:Y:S02]  /*0090*/  MUFU.RCP R4, R4 ;  /* 0x0000000400047308 */ /* 0x001e240000001000 */
[----:B0-----:R-:W-:Y:S01]  /*00a0*/  VIADD R2, R4, 0xffffffe ;  /* 0x0ffffffe04027836 */ /* 0x001fe20000000000 */
[----:B------:R-:W-:-:S05]  /*00b0*/  IABS R4, R5 ;  /* 0x0000000500047213 */ /* 0x000fca0000000000 */
[----:B------:R0:W2:Y:S02]  /*00c0*/  F2I.FTZ.U32.TRUNC.NTZ R3, R2 ;  /* 0x0000000200037305 */ /* 0x0000a4000021f000 */
[----:B0-----:R-:W-:Y:S02]  /*00d0*/  IMAD.MOV.U32 R2, RZ, RZ, RZ ;  /* 0x000000ffff027224 */ /* 0x001fe400078e00ff */
[----:B--2---:R-:W-:-:S04]  /*00e0*/  IMAD.MOV R8, RZ, RZ, -R3 ;  /* 0x000000ffff087224 */ /* 0x004fc800078e0a03 */
[----:B------:R-:W-:-:S04]  /*00f0*/  IMAD R7, R8, R9, RZ ;  /* 0x0000000908077224 */ /* 0x000fc800078e02ff */
[----:B------:R-:W-:-:S06]  /*0100*/  IMAD.HI.U32 R3, R3, R7, R2 ;  /* 0x0000000703037227 */ /* 0x000fcc00078e0002 */
[----:B------:R-:W-:-:S05]  /*0110*/  IMAD.HI.U32 R3, R3, R4, RZ ;  /* 0x0000000403037227 */ /* 0x000fca00078e00ff */
[----:B------:R-:W-:-:S05]  /*0120*/  IADD3 R6, PT, PT, -R3, RZ, RZ ;  /* 0x000000ff03067210 */ /* 0x000fca0007ffe1ff */
[----:B------:R-:W-:Y:S01]  /*0130*/  IMAD R2, R9, R6, R4 ;  /* 0x0000000609027224 */ /* 0x000fe200078e0204 */
[----:B------:R-:W-:-:S04]  /*0140*/  LOP3.LUT R4, R5, R0, RZ, 0x3c, !PT ;  /* 0x0000000005047212 */ /* 0x000fc800078e3cff */
[----:B------:R-:W-:Y:S02]  /*0150*/  ISETP.GT.U32.AND P2, PT, R9, R2, PT ;  /* 0x000000020900720c */ /* 0x000fe40003f44070 */
[----:B------:R-:W-:Y:S02]  /*0160*/  ISETP.GE.AND P0, PT, R4, RZ, PT ;  /* 0x000000ff0400720c */ /* 0x000fe40003f06270 */
[----:B------:R-:W-:-:S09]  /*0170*/  LOP3.LUT R4, RZ, R0, RZ, 0x33, !PT ;  /* 0x00000000ff047212 */ /* 0x000fd200078e33ff */
        /* <DEDUP_REMOVED lines=12> */
[----:B------:R-:W-:Y:S01]  /*0240*/  IMAD.IADD R3, R2, 0x1, -R9 ;  /* 0x0000000102037824 */ /* 0x000fe200078e0a09 */
[-C--:B------:R-:W-:Y:S01]  /*0250*/  ISETP.GT.U32.AND P0, PT, R9, R2.reuse, PT ;  /* 0x000000020900720c */ /* 0x080fe20003f04070 */
[----:B------:R-:W1:Y:S03]  /*0260*/  LDCU.64 UR4, c[0x0][0x358] ;  /* 0x00006b00ff0477ac */ /* 0x000e660008000a00 */
[----:B------:R-:W-:Y:S02]  /*0270*/  SEL R5, R3, R2, !P0 ;  /* 0x0000000203057207 */ /* 0x000fe40004000000 */
[----:B------:R-:W2:Y:S04]  /*0280*/  LDC.64 R2, c[0x0][0x388] ;  /* 0x0000e200ff027b82 */ /* 0x000ea80000000a00 */
[----:B------:R-:W-:-:S04]  /*0290*/  @!P2 IADD3 R5, PT, PT, -R5, RZ, RZ ;  /* 0x000000ff0505a210 */ /* 0x000fc80007ffe1ff */
[----:B------:R-:W-:-:S05]  /*02a0*/  SEL R5, R4, R5, !P1 ;  /* 0x0000000504057207 */ /* 0x000fca0004800000 */
[----:B------:R-:W-:-:S04]  /*02b0*/  IMAD R5, R8, R0, R5 ;  /* 0x0000000008057224 */ /* 0x000fc800078e0205 */
[----:B0-----:R-:W-:-:S06]  /*02c0*/  IMAD.WIDE R6, R5, 0x8, R6 ;  /* 0x0000000805067825 */ /* 0x001fcc00078e0206 */
[----:B-1----:R-:W3:Y:S01]  /*02d0*/  LDG.E.64 R6, desc[UR4][R6.64] ;  /* 0x0000000406067981 */ /* 0x002ee2000c1e1b00 */
[----:B--2---:R-:W-:-:S05]  /*02e0*/  IMAD.WIDE R2, R5, 0x8, R2 ;  /* 0x0000000805027825 */ /* 0x004fca00078e0202 */
[----:B------:R-:W2:Y:S01]  /*02f0*/  LDG.E.64 R4, desc[UR4][R2.64] ;  /* 0x0000000402047981 */ /* 0x000ea2000c1e1b00 */
[----:B------:R-:W-:Y:S01]  /*0300*/  IMAD.MOV.U32 R8, RZ, RZ, RZ ;  /* 0x000000ffff087224 */ /* 0x000fe200078e00ff */
[----:B---3--:R-:W-:-:S06]  /*0310*/  DSETP.GT.AND P0, PT, R6, RZ, PT ;  /* 0x000000ff0600722a */ /* 0x008fcc0003f04000 */
[----:B------:R-:W-:-:S06]  /*0320*/  FSEL R9, RZ, 1.875, !P0 ;  /* 0x3ff00000ff097808 */ /* 0x000fcc0004000000 */
[----:B--2---:R-:W-:-:S07]  /*0330*/  DMUL R4, R4, R8 ;  /* 0x0000000804047228 */ /* 0x004fce0000000000 */
[----:B------:R-:W-:Y:S01]  /*0340*/  STG.E.64 desc[UR4][R2.64], R4 ;  /* 0x0000000402007986 */ /* 0x000fe2000c101b04 */
[----:B------:R-:W-:Y:S05]  /*0350*/  EXIT ;  /* 0x000000000000794d */ /* 0x000fea0003800000 */
.L_x_55:
        /* <DEDUP_REMOVED lines=10> */
.L_x_64:


//--------------------- .text._Z24backwardOutputGradKernelPdS_S_i --------------------------
	.section	.text._Z24backwardOutputGradKernelPdS_S_i,"ax",@progbits
	.align	128
        .global         _Z24backwardOutputGradKernelPdS_S_i
        .type           _Z24backwardOutputGradKernelPdS_S_i,@function
        .size           _Z24backwardOutputGradKernelPdS_S_i,(.L_x_65 - _Z24backwardOutputGradKernelPdS_S_i)
        .other          _Z24backwardOutputGradKernelPdS_S_i,@"STO_CUDA_ENTRY STV_DEFAULT"
_Z24backwardOutputGradKernelPdS_S_i:
.text._Z24backwardOutputGradKernelPdS_S_i:
[----:B------:R-:W-:Y:S01]  /*0000*/  LDC R1, c[0x0][0x37c] ;  /* 0x0000df00ff017b82 */ /* 0x000fe20000000800 */
[----:B------:R-:W0:Y:S01]  /*0010*/  S2R R11, SR_TID.X ;  /* 0x00000000000b7919 */ /* 0x000e220000002100 */
[----:B------:R-:W1:Y:S01]  /*0020*/  LDCU UR4, c[0x0][0x398] ;  /* 0x00007300ff0477ac */ /* 0x000e620008000800 */
[----:B------:R-:W1:Y:S01]  /*0030*/  S2R R0, SR_CTAID.X ;  /* 0x0000000000007919 */ /* 0x000e620000002500 */
[----:B0-----:R-:W-:-:S04]  /*0040*/  ISETP.GT.U32.AND P0, PT, R11, 0x9, PT ;  /* 0x000000090b00780c */ /* 0x001fc80003f04070 */
[----:B-1----:R-:W-:-:S13]  /*0050*/  ISETP.GE.OR P0, PT, R0, UR4, P0 ;  /* 0x0000000400007c0c */ /* 0x002fda0008706670 */
[----:B------:R-:W-:Y:S05]  /*0060*/  @P0 EXIT ;  /* 0x000000000000094d */ /* 0x000fea0003800000 */
[----:B------:R-:W0:Y:S01]  /*0070*/  LDC.64 R2, c[0x0][0x380] ;  /* 0x0000e000ff027b82 */ /* 0x000e220000000a00 */
[----:B------:R-:W1:Y:S01]  /*0080*/  LDCU.64 UR4, c[0x0][0x358] ;  /* 0x00006b00ff0477ac */ /* 0x000e620008000a00 */
[----:B------:R-:W-:-:S06]  /*0090*/  IMAD R11, R0, 0xa, R11 ;  /* 0x0000000a000b7824 */ /* 0x000fcc00078e020b */
[----:B------:R-:W2:Y:S08]  /*00a0*/  LDC.64 R4, c[0x0][0x388] ;  /* 0x0000e200ff047b82 */ /* 0x000eb00000000a00 */
[----:B------:R-:W3:Y:S01]  /*00b0*/  LDC.64 R8, c[0x0][0x390] ;  /* 0x0000e400ff087b82 */ /* 0x000ee20000000a00 */
[----:B0-----:R-:W-:-:S06]  /*00c0*/  IMAD.WIDE.U32 R2, R11, 0x8, R2 ;  /* 0x000000080b027825 */ /* 0x001fcc00078e0002 */
[----:B-1----:R-:W4:Y:S01]  /*00d0*/  LDG.E.64 R2, desc[UR4][R2.64] ;  /* 0x0000000402027981 */ /* 0x002f22000c1e1b00 */
[----:B--2---:R-:W-:-:S06]  /*00e0*/  IMAD.WIDE.U32 R4, R11, 0x8, R4 ;  /* 0x000000080b047825 */ /* 0x004fcc00078e0004 */
[----:B------:R-:W4:Y:S01]  /*00f0*/  LDG.E.64 R4, desc[UR4][R4.64] ;  /* 0x0000000404047981 */ /* 0x000f22000c1e1b00 */
[----:B---3--:R-:W-:Y:S01]  /*0100*/  IMAD.WIDE.U32 R8, R11, 0x8, R8 ;  /* 0x000000080b087825 */ /* 0x008fe200078e0008 */
[----:B----4-:R-:W-:-:S07]  /*0110*/  DADD R6, R2, -R4 ;  /* 0x0000000002067229 */ /* 0x010fce0000000804 */
[----:B------:R-:W-:Y:S01]  /*0120*/  STG.E.64 desc[UR4][R8.64], R6 ;  /* 0x0000000608007986 */ /* 0x000fe2000c101b04 */
[----:B------:R-:W-:Y:S05]  /*0130*/  EXIT ;  /* 0x000000000000794d */ /* 0x000fea0003800000 */
.L_x_56:
        /* <DEDUP_REMOVED lines=12> */
.L_x_65:


//--------------------- .text._Z25reluActivationFloatKernelPfi --------------------------
	.section	.text._Z25reluActivationFloatKernelPfi,"ax",@progbits
	.align	128
        .global         _Z25reluActivationFloatKernelPfi
        .type           _Z25reluActivationFloatKernelPfi,@function
        .size           _Z25reluActivationFloatKernelPfi,(.L_x_66 - _Z25reluActivationFloatKernelPfi)
        .other          _Z25reluActivationFloatKernelPfi,@"STO_CUDA_ENTRY STV_DEFAULT"
_Z25reluActivationFloatKernelPfi:
.text._Z25reluActivationFloatKernelPfi:
        /* <DEDUP_REMOVED lines=9> */
[----:B------:R-:W1:Y:S01]  /*0090*/  LDCU.64 UR4, c[0x0][0x358] ;  /* 0x00006b00ff0477ac */ /* 0x000e620008000a00 */
[----:B0-----:R-:W-:-:S05]  /*00a0*/  IMAD.WIDE R2, R5, 0x4, R2 ;  /* 0x0000000405027825 */ /* 0x001fca00078e0202 */
[----:B-1----:R-:W2:Y:S02]  /*00b0*/  LDG.E R0, desc[UR4][R2.64] ;  /* 0x0000000402007981 */ /* 0x002ea4000c1e1900 */
[----:B--2---:R-:W-:-:S05]  /*00c0*/  FMNMX R5, RZ, R0, !PT ;  /* 0x00000000ff057209 */ /* 0x004fca0007800000 */
[----:B------:R-:W-:Y:S01]  /*00d0*/  STG.E desc[UR4][R2.64], R5 ;  /* 0x0000000502007986 */ /* 0x000fe2000c101904 */
[----:B------:R-:W-:Y:S05]  /*00e0*/  EXIT ;  /* 0x000000000000794d */ /* 0x000fea0003800000 */
.L_x_57:
        /* <DEDUP_REMOVED lines=9> */
.L_x_66:


//--------------------- .text._Z20reluActivationKernelPdi --------------------------
	.section	.text._Z20reluActivationKernelPdi,"ax",@progbits
	.align	128
        .global         _Z20reluActivationKernelPdi
        .type           _Z20reluActivationKernelPdi,@function
        .size           _Z20reluActivationKernelPdi,(.L_x_67 - _Z20reluActivationKernelPdi)
        .other          _Z20reluActivationKernelPdi,@"STO_CUDA_ENTRY STV_DEFAULT"
_Z20reluActivationKernelPdi:
.text._Z20reluActivationKernelPdi:
        /* <DEDUP_REMOVED lines=11> */
[----:B-1----:R-:W2:Y:S01]  /*00b0*/  LDG.E.64 R4, desc[UR4][R2.64] ;  /* 0x0000000402047981 */ /* 0x002ea2000c1e1b00 */
[----:B------:R-:W-:Y:S01]  /*00c0*/  IMAD.MOV.U32 R0, RZ, RZ, RZ ;  /* 0x000000ffff007224 */ /* 0x000fe200078e00ff */
[----:B--2---:R-:W-:Y:S01]  /*00d0*/  DSETP.MAX.AND P0, P1, RZ, R4, PT ;  /* 0x00000004ff00722a */ /* 0x004fe2000390f000 */
[----:B------:R-:W-:-:S05]  /*00e0*/  MOV R7, R5 ;  /* 0x0000000500077202 */ /* 0x000fca0000000f00 */
[C---:B------:R-:W-:Y:S02]  /*00f0*/  FSEL R9, R0.reuse, R7, P0 ;  /* 0x0000000700097208 */ /* 0x040fe40000000000 */
[----:B------:R-:W-:-:S06]  /*0100*/  SEL R4, R0, R4, P0 ;  /* 0x0000000400047207 */ /* 0x000fcc0000000000 */
[----:B------:R-:W-:-:S05]  /*0110*/  @P1 LOP3.LUT R9, R7, 0x80000, RZ, 0xfc, !PT ;  /* 0x0008000007091812 */ /* 0x000fca00078efcff */
[----:B------:R-:W-:-:S05]  /*0120*/  IMAD.MOV.U32 R5, RZ, RZ, R9 ;  /* 0x000000ffff057224 */ /* 0x000fca00078e0009 */
[----:B------:R-:W-:Y:S01]  /*0130*/  STG.E.64 desc[UR4][R2.64], R4 ;  /* 0x0000000402007986 */ /* 0x000fe2000c101b04 */
[----:B------:R-:W-:Y:S05]  /*0140*/  EXIT ;  /* 0x000000000000794d */ /* 0x000fea0003800000 */
.L_x_58:
        /* <DEDUP_REMOVED lines=11> */
.L_x_67:


//--------------------- .nv.shared.reserved.0     --------------------------
	.section	.nv.shared.reserved.0,"aw",@nobits
	.weak		__nv_reservedSMEM_offset_0_alias
	.size		__nv_reservedSMEM_offset_0_alias, 0, 64
	.other		__nv_reservedSMEM_offset_0_alias,@"STO_CUDA_RESERVED_SHARED STV_DEFAULT"
__nv_reservedSMEM_offset_0_alias:
	.zero		0
	.zero		64


//--------------------- .nv.constant0._Z19floatToDoubleKernelPfPdi --------------------------
	.section	.nv.constant0._Z19floatToDoubleKernelPfPdi,"a",@progbits
	.sectionflags	@""
	.align	4
.nv.constant0._Z19floatToDoubleKernelPfPdi:
	.zero		916


//--------------------- .nv.constant0._Z19doubleToFloatKernelPdPfi --------------------------
	.section	.nv.constant0._Z19doubleToFloatKernelPdPfi,"a",@progbits
	.sectionflags	@""
	.align	4
.nv.constant0._Z19doubleToFloatKernelPdPfi:
	.zero		916


//--------------------- .nv.constant0._Z13softmaxKernelPdii --------------------------
	.section	.nv.constant0._Z13softmaxKernelPdii,"a",@progbits
	.sectionflags	@""
	.align	4
.nv.constant0._Z13softmaxKernelPdii:
	.zero		912


//--------------------- .nv.constant0._Z13addBiasKernelPfS_ii --------------------------
	.section	.nv.constant0._Z13addBiasKernelPfS_ii,"a",@progbits
	.sectionflags	@""
	.align	4
.nv.constant0._Z13addBiasKernelPfS_ii:
	.zero		920


//--------------------- .nv.constant0._Z24backwardHiddenGradKernelPdS_ii --------------------------
	.section	.nv.constant0._Z24backwardHiddenGradKernelPdS_ii,"a",@progbits
	.sectionflags	@""
	.align	4
.nv.constant0._Z24backwardHiddenGradKernelPdS_ii:
	.zero		920


//--------------------- .nv.constant0._Z24backwardOutputGradKernelPdS_S_i --------------------------
	.section	.nv.constant0._Z24backwardOutputGradKernelPdS_S_i,"a",@progbits
	.sectionflags	@""
	.align	4
.nv.constant0._Z24backwardOutputGradKernelPdS_S_i:
	.zero		924


//--------------------- .nv.constant0._Z25reluActivationFloatKernelPfi --------------------------
	.section	.nv.constant0._Z25reluActivationFloatKernelPfi,"a",@progbits
	.sectionflags	@""
	.align	4
.nv.constant0._Z25reluActivationFloatKernelPfi:
	.zero		908


//--------------------- .nv.constant0._Z20reluActivationKernelPdi --------------------------
	.section	.nv.constant0._Z20reluActivationKernelPdi,"a",@progbits
	.sectionflags	@""
	.align	4
.nv.constant0._Z20reluActivationKernelPdi:
	.zero		908


//--------------------- SYMBOLS --------------------------

	.type		.nv.reservedSmem.offset0,@object
	.size		.nv.reservedSmem.offset0,0x4
